	.target	sm_103a

	.elftype	@"ET_EXEC"


//--------------------- .note.nv.tkinfo           --------------------------
	.section	.note.nv.tkinfo,"",@"SHT_NOTE"
	.sectionflags	@"SHF_NOTE_NV_TKINFO"
	.tkinfo
        /*0018*/ 	.word	0x00000002
        /*0030*/ 	.string	""
        /*0030*/ 	.string	"ptxas"
        /*0030*/ 	.string	"Cuda compilation tools, release 13.0, V13.0.88"
        /*0030*/ 	.string	"Build cuda_13.0.r13.0/compiler.36424714_0"
        /*0030*/ 	.string	"-arch sm_103a -m 64 "



//--------------------- .note.nv.cuinfo           --------------------------
	.section	.note.nv.cuinfo,"",@"SHT_NOTE"
	.sectionflags	@"SHF_NOTE_NV_CUINFO"
        /*0018*/ 	.short	0x0002
        /*001a*/ 	.short	0x0067
        /*001c*/ 	.short	0x0082
	.zero		2


//--------------------- .nv.info                  --------------------------
	.section	.nv.info,"",@"SHT_CUDA_INFO"
	.align	4


	//----- nvinfo : EIATTR_REGCOUNT
	.align		4
        /*0000*/ 	.byte	0x04, 0x2f
        /*0002*/ 	.short	(.L_12 - .L_11)
	.align		4
.L_11:
        /*0004*/ 	.word	index@(_ZN7cutlass13device_kernelIN5flash11enable_sm90INS1_16FlashAttnFwdSm90INS1_25CollectiveMainloopFwdSm90ILi2EN4cute5tupleIJNS5_1CILi1EEES8_S8_EEENS6_IJNS7_ILi128EEENS7_ILi80EEENS7_ILi256EEEEEELi256ENS_10bfloat16_tEfNS_4arch4Sm90ELb1ELb0ELb1ELb1ELb1ELb1ELb0ELb1ELb1ELb1ELb1ELb0EEENS1_21CollectiveEpilogueFwdINS6_IJSA_SC_SB_EEES9_SE_SG_Li256ELb1ELb1ELb1ELb0EEENS1_36VarlenDynamicPersistentTileSchedulerILi128ELi80ELi256ELi128ELb1ELb1ELb1ELb1ELb1ELb1EEEEEEEEEvNT_6ParamsE)
        /*0008*/ 	.word	0x00000004


	//----- nvinfo : EIATTR_FRAME_SIZE
	.align		4
.L_12:
        /*000c*/ 	.byte	0x04, 0x11
        /*000e*/ 	.short	(.L_14 - .L_13)
	.align		4
.L_13:
        /*0010*/ 	.word	index@(_ZN7cutlass13device_kernelIN5flash11enable_sm90INS1_16FlashAttnFwdSm90INS1_25CollectiveMainloopFwdSm90ILi2EN4cute5tupleIJNS5_1CILi1EEES8_S8_EEENS6_IJNS7_ILi128EEENS7_ILi80EEENS7_ILi256EEEEEELi256ENS_10bfloat16_tEfNS_4arch4Sm90ELb1ELb0ELb1ELb1ELb1ELb1ELb0ELb1ELb1ELb1ELb1ELb0EEENS1_21CollectiveEpilogueFwdINS6_IJSA_SC_SB_EEES9_SE_SG_Li256ELb1ELb1ELb1ELb0EEENS1_36VarlenDynamicPersistentTileSchedulerILi128ELi80ELi256ELi128ELb1ELb1ELb1ELb1ELb1ELb1EEEEEEEEEvNT_6ParamsE)
        /*0014*/ 	.word	0x00000000


	//----- nvinfo : EIATTR_REGCOUNT
	.align		4
.L_14:
        /*0018*/ 	.byte	0x04, 0x2f
        /*001a*/ 	.short	(.L_16 - .L_15)
	.align		4
.L_15:
        /*001c*/ 	.word	index@(_ZN7cutlass13device_kernelIN5flash11enable_sm90INS1_16FlashAttnFwdSm90INS1_25CollectiveMainloopFwdSm90ILi2EN4cute5tupleIJNS5_1CILi1EEES8_S8_EEENS6_IJNS7_ILi128EEENS7_ILi80EEENS7_ILi256EEEEEELi256ENS_10bfloat16_tEfNS_4arch4Sm90ELb1ELb0ELb1ELb1ELb1ELb0ELb0ELb1ELb1ELb1ELb1ELb0EEENS1_21CollectiveEpilogueFwdINS6_IJSA_SC_SB_EEES9_SE_SG_Li256ELb1ELb1ELb1ELb0EEENS1_36VarlenDynamicPersistentTileSchedulerILi128ELi80ELi256ELi128ELb1ELb1ELb1ELb1ELb1ELb1EEEEEEEEEvNT_6ParamsE)
        /*0020*/ 	.word	0x00000004


	//----- nvinfo : EIATTR_FRAME_SIZE
	.align		4
.L_16:
        /*0024*/ 	.byte	0x04, 0x11
        /*0026*/ 	.short	(.L_18 - .L_17)
	.align		4
.L_17:
        /*0028*/ 	.word	index@(_ZN7cutlass13device_kernelIN5flash11enable_sm90INS1_16FlashAttnFwdSm90INS1_25CollectiveMainloopFwdSm90ILi2EN4cute5tupleIJNS5_1CILi1EEES8_S8_EEENS6_IJNS7_ILi128EEENS7_ILi80EEENS7_ILi256EEEEEELi256ENS_10bfloat16_tEfNS_4arch4Sm90ELb1ELb0ELb1ELb1ELb1ELb0ELb0ELb1ELb1ELb1ELb1ELb0EEENS1_21CollectiveEpilogueFwdINS6_IJSA_SC_SB_EEES9_SE_SG_Li256ELb1ELb1ELb1ELb0EEENS1_36VarlenDynamicPersistentTileSchedulerILi128ELi80ELi256ELi128ELb1ELb1ELb1ELb1ELb1ELb1EEEEEEEEEvNT_6ParamsE)
        /*002c*/ 	.word	0x00000000


	//----- nvinfo : EIATTR_REGCOUNT
	.align		4
.L_18:
        /*0030*/ 	.byte	0x04, 0x2f
        /*0032*/ 	.short	(.L_20 - .L_19)
	.align		4
.L_19:
        /*0034*/ 	.word	index@(_ZN7cutlass13device_kernelIN5flash11enable_sm90INS1_16FlashAttnFwdSm90INS1_25CollectiveMainloopFwdSm90ILi2EN4cute5tupleIJNS5_1CILi1EEES8_S8_EEENS6_IJNS7_ILi128EEENS7_ILi80EEENS7_ILi256EEEEEELi256ENS_10bfloat16_tEfNS_4arch4Sm90ELb1ELb0ELb1ELb0ELb1ELb0ELb0ELb1ELb1ELb1ELb1ELb0EEENS1_21CollectiveEpilogueFwdINS6_IJSA_SC_SB_EEES9_SE_SG_Li256ELb0ELb1ELb1ELb0EEENS1_19SingleTileSchedulerILb0ELb1ELb1ELi128EEEEEEEEEvNT_6ParamsE)
        /*0038*/ 	.word	0x00000004


	//----- nvinfo : EIATTR_FRAME_SIZE
	.align		4
.L_20:
        /*003c*/ 	.byte	0x04, 0x11
        /*003e*/ 	.short	(.L_22 - .L_21)
	.align		4
.L_21:
        /*0040*/ 	.word	index@(_ZN7cutlass13device_kernelIN5flash11enable_sm90INS1_16FlashAttnFwdSm90INS1_25CollectiveMainloopFwdSm90ILi2EN4cute5tupleIJNS5_1CILi1EEES8_S8_EEENS6_IJNS7_ILi128EEENS7_ILi80EEENS7_ILi256EEEEEELi256ENS_10bfloat16_tEfNS_4arch4Sm90ELb1ELb0ELb1ELb0ELb1ELb0ELb0ELb1ELb1ELb1ELb1ELb0EEENS1_21CollectiveEpilogueFwdINS6_IJSA_SC_SB_EEES9_SE_SG_Li256ELb0ELb1ELb1ELb0EEENS1_19SingleTileSchedulerILb0ELb1ELb1ELi128EEEEEEEEEvNT_6ParamsE)
        /*0044*/ 	.word	0x00000000


	//----- nvinfo : EIATTR_REGCOUNT
	.align		4
.L_22:
        /*0048*/ 	.byte	0x04, 0x2f
        /*004a*/ 	.short	(.L_24 - .L_23)
	.align		4
.L_23:
        /*004c*/ 	.word	index@(_ZN7cutlass13device_kernelIN5flash11enable_sm90INS1_16FlashAttnFwdSm90INS1_25CollectiveMainloopFwdSm90ILi2EN4cute5tupleIJNS5_1CILi1EEES8_S8_EEENS6_IJNS7_ILi128EEENS7_ILi64EEENS7_ILi256EEEEEELi256ENS_10bfloat16_tEfNS_4arch4Sm90ELb0ELb1ELb1ELb1ELb1ELb1ELb0ELb1ELb1ELb1ELb1ELb0EEENS1_21CollectiveEpilogueFwdINS6_IJSA_SC_SB_EEES9_SE_SG_Li256ELb1ELb1ELb1ELb0EEENS1_36VarlenDynamicPersistentTileSchedulerILi128ELi64ELi256ELi128ELb1ELb1ELb1ELb1ELb0ELb1EEEEEEEEEvNT_6ParamsE)
        /*0050*/ 	.word	0x00000004


	//----- nvinfo : EIATTR_FRAME_SIZE
	.align		4
.L_24:
        /*0054*/ 	.byte	0x04, 0x11
        /*0056*/ 	.short	(.L_26 - .L_25)
	.align		4
.L_25:
        /*0058*/ 	.word	index@(_ZN7cutlass13device_kernelIN5flash11enable_sm90INS1_16FlashAttnFwdSm90INS1_25CollectiveMainloopFwdSm90ILi2EN4cute5tupleIJNS5_1CILi1EEES8_S8_EEENS6_IJNS7_ILi128EEENS7_ILi64EEENS7_ILi256EEEEEELi256ENS_10bfloat16_tEfNS_4arch4Sm90ELb0ELb1ELb1ELb1ELb1ELb1ELb0ELb1ELb1ELb1ELb1ELb0EEENS1_21CollectiveEpilogueFwdINS6_IJSA_SC_SB_EEES9_SE_SG_Li256ELb1ELb1ELb1ELb0EEENS1_36VarlenDynamicPersistentTileSchedulerILi128ELi64ELi256ELi128ELb1ELb1ELb1ELb1ELb0ELb1EEEEEEEEEvNT_6ParamsE)
        /*005c*/ 	.word	0x00000000


	//----- nvinfo : EIATTR_REGCOUNT
	.align		4
.L_26:
        /*0060*/ 	.byte	0x04, 0x2f
        /*0062*/ 	.short	(.L_28 - .L_27)
	.align		4
.L_27:
        /*0064*/ 	.word	index@(_ZN7cutlass13device_kernelIN5flash11enable_sm90INS1_16FlashAttnFwdSm90INS1_25CollectiveMainloopFwdSm90ILi2EN4cute5tupleIJNS5_1CILi1EEES8_S8_EEENS6_IJNS7_ILi128EEENS7_ILi64EEENS7_ILi256EEEEEELi256ENS_10bfloat16_tEfNS_4arch4Sm90ELb0ELb1ELb1ELb1ELb1ELb0ELb0ELb1ELb1ELb1ELb1ELb0EEENS1_21CollectiveEpilogueFwdINS6_IJSA_SC_SB_EEES9_SE_SG_Li256ELb1ELb1ELb1ELb0EEENS1_36VarlenDynamicPersistentTileSchedulerILi128ELi64ELi256ELi128ELb1ELb1ELb1ELb1ELb0ELb1EEEEEEEEEvNT_6ParamsE)
        /*0068*/ 	.word	0x00000004


	//----- nvinfo : EIATTR_FRAME_SIZE
	.align		4
.L_28:
        /*006c*/ 	.byte	0x04, 0x11
        /*006e*/ 	.short	(.L_30 - .L_29)
	.align		4
.L_29:
        /*0070*/ 	.word	index@(_ZN7cutlass13device_kernelIN5flash11enable_sm90INS1_16FlashAttnFwdSm90INS1_25CollectiveMainloopFwdSm90ILi2EN4cute5tupleIJNS5_1CILi1EEES8_S8_EEENS6_IJNS7_ILi128EEENS7_ILi64EEENS7_ILi256EEEEEELi256ENS_10bfloat16_tEfNS_4arch4Sm90ELb0ELb1ELb1ELb1ELb1ELb0ELb0ELb1ELb1ELb1ELb1ELb0EEENS1_21CollectiveEpilogueFwdINS6_IJSA_SC_SB_EEES9_SE_SG_Li256ELb1ELb1ELb1ELb0EEENS1_36VarlenDynamicPersistentTileSchedulerILi128ELi64ELi256ELi128ELb1ELb1ELb1ELb1ELb0ELb1EEEEEEEEEvNT_6ParamsE)
        /*0074*/ 	.word	0x00000000


	//----- nvinfo : EIATTR_REGCOUNT
	.align		4
.L_30:
        /*0078*/ 	.byte	0x04, 0x2f
        /*007a*/ 	.short	(.L_32 - .L_31)
	.align		4
.L_31:
        /*007c*/ 	.word	index@(_ZN7cutlass13device_kernelIN5flash11enable_sm90INS1_16FlashAttnFwdSm90INS1_25CollectiveMainloopFwdSm90ILi2EN4cute5tupleIJNS5_1CILi1EEES8_S8_EEENS6_IJNS7_ILi128EEENS7_ILi64EEENS7_ILi256EEEEEELi256ENS_10bfloat16_tEfNS_4arch4Sm90ELb0ELb1ELb1ELb0ELb1ELb0ELb0ELb1ELb1ELb1ELb1ELb0EEENS1_21CollectiveEpilogueFwdINS6_IJSA_SC_SB_EEES9_SE_SG_Li256ELb0ELb1ELb1ELb0EEENS1_19SingleTileSchedulerILb0ELb1ELb1ELi128EEEEEEEEEvNT_6ParamsE)
        /*0080*/ 	.word	0x00000004


	//----- nvinfo : EIATTR_FRAME_SIZE
	.align		4
.L_32:
        /*0084*/ 	.byte	0x04, 0x11
        /*0086*/ 	.short	(.L_34 - .L_33)
	.align		4
.L_33:
        /*0088*/ 	.word	index@(_ZN7cutlass13device_kernelIN5flash11enable_sm90INS1_16FlashAttnFwdSm90INS1_25CollectiveMainloopFwdSm90ILi2EN4cute5tupleIJNS5_1CILi1EEES8_S8_EEENS6_IJNS7_ILi128EEENS7_ILi64EEENS7_ILi256EEEEEELi256ENS_10bfloat16_tEfNS_4arch4Sm90ELb0ELb1ELb1ELb0ELb1ELb0ELb0ELb1ELb1ELb1ELb1ELb0EEENS1_21CollectiveEpilogueFwdINS6_IJSA_SC_SB_EEES9_SE_SG_Li256ELb0ELb1ELb1ELb0EEENS1_19SingleTileSchedulerILb0ELb1ELb1ELi128EEEEEEEEEvNT_6ParamsE)
        /*008c*/ 	.word	0x00000000


	//----- nvinfo : EIATTR_REGCOUNT
	.align		4
.L_34:
        /*0090*/ 	.byte	0x04, 0x2f
        /*0092*/ 	.short	(.L_36 - .L_35)
	.align		4
.L_35:
        /*0094*/ 	.word	index@(_ZN7cutlass13device_kernelIN5flash11enable_sm90INS1_16FlashAttnFwdSm90INS1_25CollectiveMainloopFwdSm90ILi2EN4cute5tupleIJNS5_1CILi1EEES8_S8_EEENS6_IJNS7_ILi128EEENS7_ILi80EEENS7_ILi256EEEEEELi256ENS_10bfloat16_tEfNS_4arch4Sm90ELb0ELb0ELb1ELb1ELb1ELb1ELb0ELb1ELb1ELb1ELb1ELb0EEENS1_21CollectiveEpilogueFwdINS6_IJSA_SC_SB_EEES9_SE_SG_Li256ELb1ELb1ELb1ELb0EEENS1_36VarlenDynamicPersistentTileSchedulerILi128ELi80ELi256ELi128ELb1ELb1ELb1ELb0ELb1ELb1EEEEEEEEEvNT_6ParamsE)
        /*0098*/ 	.word	0x00000004


	//----- nvinfo : EIATTR_FRAME_SIZE
	.align		4
.L_36:
        /*009c*/ 	.byte	0x04, 0x11
        /*009e*/ 	.short	(.L_38 - .L_37)
	.align		4
.L_37:
        /*00a0*/ 	.word	index@(_ZN7cutlass13device_kernelIN5flash11enable_sm90INS1_16FlashAttnFwdSm90INS1_25CollectiveMainloopFwdSm90ILi2EN4cute5tupleIJNS5_1CILi1EEES8_S8_EEENS6_IJNS7_ILi128EEENS7_ILi80EEENS7_ILi256EEEEEELi256ENS_10bfloat16_tEfNS_4arch4Sm90ELb0ELb0ELb1ELb1ELb1ELb1ELb0ELb1ELb1ELb1ELb1ELb0EEENS1_21CollectiveEpilogueFwdINS6_IJSA_SC_SB_EEES9_SE_SG_Li256ELb1ELb1ELb1ELb0EEENS1_36VarlenDynamicPersistentTileSchedulerILi128ELi80ELi256ELi128ELb1ELb1ELb1ELb0ELb1ELb1EEEEEEEEEvNT_6ParamsE)
        /*00a4*/ 	.word	0x00000000


	//----- nvinfo : EIATTR_REGCOUNT
	.align		4
.L_38:
        /*00a8*/ 	.byte	0x04, 0x2f
        /*00aa*/ 	.short	(.L_40 - .L_39)
	.align		4
.L_39:
        /*00ac*/ 	.word	index@(_ZN7cutlass13device_kernelIN5flash11enable_sm90INS1_16FlashAttnFwdSm90INS1_25CollectiveMainloopFwdSm90ILi2EN4cute5tupleIJNS5_1CILi1EEES8_S8_EEENS6_IJNS7_ILi128EEENS7_ILi80EEENS7_ILi256EEEEEELi256ENS_10bfloat16_tEfNS_4arch4Sm90ELb0ELb0ELb1ELb1ELb1ELb0ELb0ELb1ELb1ELb1ELb1ELb0EEENS1_21CollectiveEpilogueFwdINS6_IJSA_SC_SB_EEES9_SE_SG_Li256ELb1ELb1ELb1ELb0EEENS1_36VarlenDynamicPersistentTileSchedulerILi128ELi80ELi256ELi128ELb1ELb1ELb1ELb0ELb1ELb1EEEEEEEEEvNT_6ParamsE)
        /*00b0*/ 	.word	0x00000004


	//----- nvinfo : EIATTR_FRAME_SIZE
	.align		4
.L_40:
        /*00b4*/ 	.byte	0x04, 0x11
        /*00b6*/ 	.short	(.L_42 - .L_41)
	.align		4
.L_41:
        /*00b8*/ 	.word	index@(_ZN7cutlass13device_kernelIN5flash11enable_sm90INS1_16FlashAttnFwdSm90INS1_25CollectiveMainloopFwdSm90ILi2EN4cute5tupleIJNS5_1CILi1EEES8_S8_EEENS6_IJNS7_ILi128EEENS7_ILi80EEENS7_ILi256EEEEEELi256ENS_10bfloat16_tEfNS_4arch4Sm90ELb0ELb0ELb1ELb1ELb1ELb0ELb0ELb1ELb1ELb1ELb1ELb0EEENS1_21CollectiveEpilogueFwdINS6_IJSA_SC_SB_EEES9_SE_SG_Li256ELb1ELb1ELb1ELb0EEENS1_36VarlenDynamicPersistentTileSchedulerILi128ELi80ELi256ELi128ELb1ELb1ELb1ELb0ELb1ELb1EEEEEEEEEvNT_6ParamsE)
        /*00bc*/ 	.word	0x00000000


	//----- nvinfo : EIATTR_REGCOUNT
	.align		4
.L_42:
        /*00c0*/ 	.byte	0x04, 0x2f
        /*00c2*/ 	.short	(.L_44 - .L_43)
	.align		4
.L_43:
        /*00c4*/ 	.word	index@(_ZN7cutlass13device_kernelIN5flash11enable_sm90INS1_16FlashAttnFwdSm90INS1_25CollectiveMainloopFwdSm90ILi2EN4cute5tupleIJNS5_1CILi1EEES8_S8_EEENS6_IJNS7_ILi128EEENS7_ILi80EEENS7_ILi256EEEEEELi256ENS_10bfloat16_tEfNS_4arch4Sm90ELb0ELb0ELb1ELb0ELb1ELb0ELb0ELb1ELb1ELb1ELb1ELb0EEENS1_21CollectiveEpilogueFwdINS6_IJSA_SC_SB_EEES9_SE_SG_Li256ELb0ELb1ELb1ELb0EEENS1_19SingleTileSchedulerILb0ELb1ELb1ELi128EEEEEEEEEvNT_6ParamsE)
        /*00c8*/ 	.word	0x00000004


	//----- nvinfo : EIATTR_FRAME_SIZE
	.align		4
.L_44:
        /*00cc*/ 	.byte	0x04, 0x11
        /*00ce*/ 	.short	(.L_46 - .L_45)
	.align		4
.L_45:
        /*00d0*/ 	.word	index@(_ZN7cutlass13device_kernelIN5flash11enable_sm90INS1_16FlashAttnFwdSm90INS1_25CollectiveMainloopFwdSm90ILi2EN4cute5tupleIJNS5_1CILi1EEES8_S8_EEENS6_IJNS7_ILi128EEENS7_ILi80EEENS7_ILi256EEEEEELi256ENS_10bfloat16_tEfNS_4arch4Sm90ELb0ELb0ELb1ELb0ELb1ELb0ELb0ELb1ELb1ELb1ELb1ELb0EEENS1_21CollectiveEpilogueFwdINS6_IJSA_SC_SB_EEES9_SE_SG_Li256ELb0ELb1ELb1ELb0EEENS1_19SingleTileSchedulerILb0ELb1ELb1ELi128EEEEEEEEEvNT_6ParamsE)
        /*00d4*/ 	.word	0x00000000


	//----- nvinfo : EIATTR_MIN_STACK_SIZE
	.align		4
.L_46:
        /*00d8*/ 	.byte	0x04, 0x12
        /*00da*/ 	.short	(.L_48 - .L_47)
	.align		4
.L_47:
        /*00dc*/ 	.word	index@(_ZN7cutlass13device_kernelIN5flash11enable_sm90INS1_16FlashAttnFwdSm90INS1_25CollectiveMainloopFwdSm90ILi2EN4cute5tupleIJNS5_1CILi1EEES8_S8_EEENS6_IJNS7_ILi128EEENS7_ILi80EEENS7_ILi256EEEEEELi256ENS_10bfloat16_tEfNS_4arch4Sm90ELb0ELb0ELb1ELb0ELb1ELb0ELb0ELb1ELb1ELb1ELb1ELb0EEENS1_21CollectiveEpilogueFwdINS6_IJSA_SC_SB_EEES9_SE_SG_Li256ELb0ELb1ELb1ELb0EEENS1_19SingleTileSchedulerILb0ELb1ELb1ELi128EEEEEEEEEvNT_6ParamsE)
        /*00e0*/ 	.word	0x00000000


	//----- nvinfo : EIATTR_MIN_STACK_SIZE
	.align		4
.L_48:
        /*00e4*/ 	.byte	0x04, 0x12
        /*00e6*/ 	.short	(.L_50 - .L_49)
	.align		4
.L_49:
        /*00e8*/ 	.word	index@(_ZN7cutlass13device_kernelIN5flash11enable_sm90INS1_16FlashAttnFwdSm90INS1_25CollectiveMainloopFwdSm90ILi2EN4cute5tupleIJNS5_1CILi1EEES8_S8_EEENS6_IJNS7_ILi128EEENS7_ILi80EEENS7_ILi256EEEEEELi256ENS_10bfloat16_tEfNS_4arch4Sm90ELb0ELb0ELb1ELb1ELb1ELb0ELb0ELb1ELb1ELb1ELb1ELb0EEENS1_21CollectiveEpilogueFwdINS6_IJSA_SC_SB_EEES9_SE_SG_Li256ELb1ELb1ELb1ELb0EEENS1_36VarlenDynamicPersistentTileSchedulerILi128ELi80ELi256ELi128ELb1ELb1ELb1ELb0ELb1ELb1EEEEEEEEEvNT_6ParamsE)
        /*00ec*/ 	.word	0x00000000


	//----- nvinfo : EIATTR_MIN_STACK_SIZE
	.align		4
.L_50:
        /*00f0*/ 	.byte	0x04, 0x12
        /*00f2*/ 	.short	(.L_52 - .L_51)
	.align		4
.L_51:
        /*00f4*/ 	.word	index@(_ZN7cutlass13device_kernelIN5flash11enable_sm90INS1_16FlashAttnFwdSm90INS1_25CollectiveMainloopFwdSm90ILi2EN4cute5tupleIJNS5_1CILi1EEES8_S8_EEENS6_IJNS7_ILi128EEENS7_ILi80EEENS7_ILi256EEEEEELi256ENS_10bfloat16_tEfNS_4arch4Sm90ELb0ELb0ELb1ELb1ELb1ELb1ELb0ELb1ELb1ELb1ELb1ELb0EEENS1_21CollectiveEpilogueFwdINS6_IJSA_SC_SB_EEES9_SE_SG_Li256ELb1ELb1ELb1ELb0EEENS1_36VarlenDynamicPersistentTileSchedulerILi128ELi80ELi256ELi128ELb1ELb1ELb1ELb0ELb1ELb1EEEEEEEEEvNT_6ParamsE)
        /*00f8*/ 	.word	0x00000000


	//----- nvinfo : EIATTR_MIN_STACK_SIZE
	.align		4
.L_52:
        /*00fc*/ 	.byte	0x04, 0x12
        /*00fe*/ 	.short	(.L_54 - .L_53)
	.align		4
.L_53:
        /*0100*/ 	.word	index@(_ZN7cutlass13device_kernelIN5flash11enable_sm90INS1_16FlashAttnFwdSm90INS1_25CollectiveMainloopFwdSm90ILi2EN4cute5tupleIJNS5_1CILi1EEES8_S8_EEENS6_IJNS7_ILi128EEENS7_ILi64EEENS7_ILi256EEEEEELi256ENS_10bfloat16_tEfNS_4arch4Sm90ELb0ELb1ELb1ELb0ELb1ELb0ELb0ELb1ELb1ELb1ELb1ELb0EEENS1_21CollectiveEpilogueFwdINS6_IJSA_SC_SB_EEES9_SE_SG_Li256ELb0ELb1ELb1ELb0EEENS1_19SingleTileSchedulerILb0ELb1ELb1ELi128EEEEEEEEEvNT_6ParamsE)
        /*0104*/ 	.word	0x00000000


	//----- nvinfo : EIATTR_MIN_STACK_SIZE
	.align		4
.L_54:
        /*0108*/ 	.byte	0x04, 0x12
        /*010a*/ 	.short	(.L_56 - .L_55)
	.align		4
.L_55:
        /*010c*/ 	.word	index@(_ZN7cutlass13device_kernelIN5flash11enable_sm90INS1_16FlashAttnFwdSm90INS1_25CollectiveMainloopFwdSm90ILi2EN4cute5tupleIJNS5_1CILi1EEES8_S8_EEENS6_IJNS7_ILi128EEENS7_ILi64EEENS7_ILi256EEEEEELi256ENS_10bfloat16_tEfNS_4arch4Sm90ELb0ELb1ELb1ELb1ELb1ELb0ELb0ELb1ELb1ELb1ELb1ELb0EEENS1_21CollectiveEpilogueFwdINS6_IJSA_SC_SB_EEES9_SE_SG_Li256ELb1ELb1ELb1ELb0EEENS1_36VarlenDynamicPersistentTileSchedulerILi128ELi64ELi256ELi128ELb1ELb1ELb1ELb1ELb0ELb1EEEEEEEEEvNT_6ParamsE)
        /*0110*/ 	.word	0x00000000


	//----- nvinfo : EIATTR_MIN_STACK_SIZE
	.align		4
.L_56:
        /*0114*/ 	.byte	0x04, 0x12
        /*0116*/ 	.short	(.L_58 - .L_57)
	.align		4
.L_57:
        /*0118*/ 	.word	index@(_ZN7cutlass13device_kernelIN5flash11enable_sm90INS1_16FlashAttnFwdSm90INS1_25CollectiveMainloopFwdSm90ILi2EN4cute5tupleIJNS5_1CILi1EEES8_S8_EEENS6_IJNS7_ILi128EEENS7_ILi64EEENS7_ILi256EEEEEELi256ENS_10bfloat16_tEfNS_4arch4Sm90ELb0ELb1ELb1ELb1ELb1ELb1ELb0ELb1ELb1ELb1ELb1ELb0EEENS1_21CollectiveEpilogueFwdINS6_IJSA_SC_SB_EEES9_SE_SG_Li256ELb1ELb1ELb1ELb0EEENS1_36VarlenDynamicPersistentTileSchedulerILi128ELi64ELi256ELi128ELb1ELb1ELb1ELb1ELb0ELb1EEEEEEEEEvNT_6ParamsE)
        /*011c*/ 	.word	0x00000000


	//----- nvinfo : EIATTR_MIN_STACK_SIZE
	.align		4
.L_58:
        /*0120*/ 	.byte	0x04, 0x12
        /*0122*/ 	.short	(.L_60 - .L_59)
	.align		4
.L_59:
        /*0124*/ 	.word	index@(_ZN7cutlass13device_kernelIN5flash11enable_sm90INS1_16FlashAttnFwdSm90INS1_25CollectiveMainloopFwdSm90ILi2EN4cute5tupleIJNS5_1CILi1EEES8_S8_EEENS6_IJNS7_ILi128EEENS7_ILi80EEENS7_ILi256EEEEEELi256ENS_10bfloat16_tEfNS_4arch4Sm90ELb1ELb0ELb1ELb0ELb1ELb0ELb0ELb1ELb1ELb1ELb1ELb0EEENS1_21CollectiveEpilogueFwdINS6_IJSA_SC_SB_EEES9_SE_SG_Li256ELb0ELb1ELb1ELb0EEENS1_19SingleTileSchedulerILb0ELb1ELb1ELi128EEEEEEEEEvNT_6ParamsE)
        /*0128*/ 	.word	0x00000000


	//----- nvinfo : EIATTR_MIN_STACK_SIZE
	.align		4
.L_60:
        /*012c*/ 	.byte	0x04, 0x12
        /*012e*/ 	.short	(.L_62 - .L_61)
	.align		4
.L_61:
        /*0130*/ 	.word	index@(_ZN7cutlass13device_kernelIN5flash11enable_sm90INS1_16FlashAttnFwdSm90INS1_25CollectiveMainloopFwdSm90ILi2EN4cute5tupleIJNS5_1CILi1EEES8_S8_EEENS6_IJNS7_ILi128EEENS7_ILi80EEENS7_ILi256EEEEEELi256ENS_10bfloat16_tEfNS_4arch4Sm90ELb1ELb0ELb1ELb1ELb1ELb0ELb0ELb1ELb1ELb1ELb1ELb0EEENS1_21CollectiveEpilogueFwdINS6_IJSA_SC_SB_EEES9_SE_SG_Li256ELb1ELb1ELb1ELb0EEENS1_36VarlenDynamicPersistentTileSchedulerILi128ELi80ELi256ELi128ELb1ELb1ELb1ELb1ELb1ELb1EEEEEEEEEvNT_6ParamsE)
        /*0134*/ 	.word	0x00000000


	//----- nvinfo : EIATTR_MIN_STACK_SIZE
	.align		4
.L_62:
        /*0138*/ 	.byte	0x04, 0x12
        /*013a*/ 	.short	(.L_64 - .L_63)
	.align		4
.L_63:
        /*013c*/ 	.word	index@(_ZN7cutlass13device_kernelIN5flash11enable_sm90INS1_16FlashAttnFwdSm90INS1_25CollectiveMainloopFwdSm90ILi2EN4cute5tupleIJNS5_1CILi1EEES8_S8_EEENS6_IJNS7_ILi128EEENS7_ILi80EEENS7_ILi256EEEEEELi256ENS_10bfloat16_tEfNS_4arch4Sm90ELb1ELb0ELb1ELb1ELb1ELb1ELb0ELb1ELb1ELb1ELb1ELb0EEENS1_21CollectiveEpilogueFwdINS6_IJSA_SC_SB_EEES9_SE_SG_Li256ELb1ELb1ELb1ELb0EEENS1_36VarlenDynamicPersistentTileSchedulerILi128ELi80ELi256ELi128ELb1ELb1ELb1ELb1ELb1ELb1EEEEEEEEEvNT_6ParamsE)
        /*0140*/ 	.word	0x00000000
.L_64:


//--------------------- .nv.compat                --------------------------
	.section	.nv.compat,"",@"SHT_CUDA_COMPAT_INFO"
	.align	4
        /*0000*/ 	.byte	0x02, 0x09, 0x01, 0x00, 0x02, 0x02, 0x01, 0x00, 0x02, 0x05, 0x05, 0x00, 0x03, 0x07, 0x01, 0x01
        /*0010*/ 	.byte	0x02, 0x03, 0x00, 0x00, 0x02, 0x06, 0x01, 0x00, 0x04, 0x0b, 0x08, 0x00, 0x00, 0x00, 0x00, 0x00
        /*0020*/ 	.byte	0x00, 0x00, 0x00, 0x00


//--------------------- .nv.info._ZN7cutlass13device_kernelIN5flash11enable_sm90INS1_16FlashAttnFwdSm90INS1_25CollectiveMainloopFwdSm90ILi2EN4cute5tupleIJNS5_1CILi1EEES8_S8_EEENS6_IJNS7_ILi128EEENS7_ILi80EEENS7_ILi256EEEEEELi256ENS_10bfloat16_tEfNS_4arch4Sm90ELb0ELb0ELb1ELb0ELb1ELb0ELb0ELb1ELb1ELb1ELb1ELb0EEENS1_21CollectiveEpilogueFwdINS6_IJSA_SC_SB_EEES9_SE_SG_Li256ELb0ELb1ELb1ELb0EEENS1_19SingleTileSchedulerILb0ELb1ELb1ELi128EEEEEEEEEvNT_6ParamsE --------------------------
	.section	.nv.info._ZN7cutlass13device_kernelIN5flash11enable_sm90INS1_16FlashAttnFwdSm90INS1_25CollectiveMainloopFwdSm90ILi2EN4cute5tupleIJNS5_1CILi1EEES8_S8_EEENS6_IJNS7_ILi128EEENS7_ILi80EEENS7_ILi256EEEEEELi256ENS_10bfloat16_tEfNS_4arch4Sm90ELb0ELb0ELb1ELb0ELb1ELb0ELb0ELb1ELb1ELb1ELb1ELb0EEENS1_21CollectiveEpilogueFwdINS6_IJSA_SC_SB_EEES9_SE_SG_Li256ELb0ELb1ELb1ELb0EEENS1_19SingleTileSchedulerILb0ELb1ELb1ELi128EEEEEEEEEvNT_6ParamsE,"",@"SHT_CUDA_INFO"
	.sectionflags	@""
	.align	4


	//----- nvinfo : EIATTR_CUDA_API_VERSION
	.align		4
        /*0000*/ 	.byte	0x04, 0x37
        /*0002*/ 	.short	(.L_66 - .L_65)
.L_65:
        /*0004*/ 	.word	0x00000082


	//----- nvinfo : EIATTR_KPARAM_INFO
	.align		4
.L_66:
        /*0008*/ 	.byte	0x04, 0x17
        /*000a*/ 	.short	(.L_68 - .L_67)
.L_67:
        /*000c*/ 	.word	0x00000000
        /*0010*/ 	.short	0x0000
        /*0012*/ 	.short	0x0000
        /*0014*/ 	.byte	0x00, 0xf0, 0x01, 0x28


	//----- nvinfo : EIATTR_SPARSE_MMA_MASK
	.align		4
.L_68:
        /*0018*/ 	.byte	0x03, 0x50
        /*001a*/ 	.short	0x0000


	//----- nvinfo : EIATTR_MAXREG_COUNT
	.align		4
        /*001c*/ 	.byte	0x03, 0x1b
        /*001e*/ 	.short	0x00a8


	//----- nvinfo : EIATTR_MERCURY_ISA_VERSION
	.align		4
        /*0020*/ 	.byte	0x03, 0x5f
        /*0022*/ 	.short	0x0101


	//----- nvinfo : EIATTR_VRC_CTA_INIT_COUNT
	.align		4
        /*0024*/ 	.byte	0x02, 0x4a
	.zero		1
	.zero		1


	//----- nvinfo : EIATTR_EXIT_INSTR_OFFSETS
	.align		4
        /*0028*/ 	.byte	0x04, 0x1c
        /*002a*/ 	.short	(.L_70 - .L_69)


	//   ....[0]....
.L_69:
        /*002c*/ 	.word	0x00000010


	//----- nvinfo : EIATTR_MAX_THREADS
	.align		4
.L_70:
        /*0030*/ 	.byte	0x04, 0x05
        /*0032*/ 	.short	(.L_72 - .L_71)
.L_71:
        /*0034*/ 	.word	0x00000180
        /*0038*/ 	.word	0x00000001
        /*003c*/ 	.word	0x00000001


	//----- nvinfo : EIATTR_CBANK_PARAM_SIZE
	.align		4
.L_72:
        /*0040*/ 	.byte	0x03, 0x19
        /*0042*/ 	.short	0x0a00


	//----- nvinfo : EIATTR_PARAM_CBANK
	.align		4
        /*0044*/ 	.byte	0x04, 0x0a
        /*0046*/ 	.short	(.L_74 - .L_73)
	.align		4
.L_73:
        /*0048*/ 	.word	index@(.nv.constant0._ZN7cutlass13device_kernelIN5flash11enable_sm90INS1_16FlashAttnFwdSm90INS1_25CollectiveMainloopFwdSm90ILi2EN4cute5tupleIJNS5_1CILi1EEES8_S8_EEENS6_IJNS7_ILi128EEENS7_ILi80EEENS7_ILi256EEEEEELi256ENS_10bfloat16_tEfNS_4arch4Sm90ELb0ELb0ELb1ELb0ELb1ELb0ELb0ELb1ELb1ELb1ELb1ELb0EEENS1_21CollectiveEpilogueFwdINS6_IJSA_SC_SB_EEES9_SE_SG_Li256ELb0ELb1ELb1ELb0EEENS1_19SingleTileSchedulerILb0ELb1ELb1ELi128EEEEEEEEEvNT_6ParamsE)
        /*004c*/ 	.short	0x0380
        /*004e*/ 	.short	0x0a00


	//----- nvinfo : EIATTR_SW_WAR
	.align		4
.L_74:
        /*0050*/ 	.byte	0x04, 0x36
        /*0052*/ 	.short	(.L_76 - .L_75)
.L_75:
        /*0054*/ 	.word	0x00000008
.L_76:


//--------------------- .nv.info._ZN7cutlass13device_kernelIN5flash11enable_sm90INS1_16FlashAttnFwdSm90INS1_25CollectiveMainloopFwdSm90ILi2EN4cute5tupleIJNS5_1CILi1EEES8_S8_EEENS6_IJNS7_ILi128EEENS7_ILi80EEENS7_ILi256EEEEEELi256ENS_10bfloat16_tEfNS_4arch4Sm90ELb0ELb0ELb1ELb1ELb1ELb0ELb0ELb1ELb1ELb1ELb1ELb0EEENS1_21CollectiveEpilogueFwdINS6_IJSA_SC_SB_EEES9_SE_SG_Li256ELb1ELb1ELb1ELb0EEENS1_36VarlenDynamicPersistentTileSchedulerILi128ELi80ELi256ELi128ELb1ELb1ELb1ELb0ELb1ELb1EEEEEEEEEvNT_6ParamsE --------------------------
	.section	.nv.info._ZN7cutlass13device_kernelIN5flash11enable_sm90INS1_16FlashAttnFwdSm90INS1_25CollectiveMainloopFwdSm90ILi2EN4cute5tupleIJNS5_1CILi1EEES8_S8_EEENS6_IJNS7_ILi128EEENS7_ILi80EEENS7_ILi256EEEEEELi256ENS_10bfloat16_tEfNS_4arch4Sm90ELb0ELb0ELb1ELb1ELb1ELb0ELb0ELb1ELb1ELb1ELb1ELb0EEENS1_21CollectiveEpilogueFwdINS6_IJSA_SC_SB_EEES9_SE_SG_Li256ELb1ELb1ELb1ELb0EEENS1_36VarlenDynamicPersistentTileSchedulerILi128ELi80ELi256ELi128ELb1ELb1ELb1ELb0ELb1ELb1EEEEEEEEEvNT_6ParamsE,"",@"SHT_CUDA_INFO"
	.sectionflags	@""
	.align	4


	//----- nvinfo : EIATTR_CUDA_API_VERSION
	.align		4
        /*0000*/ 	.byte	0x04, 0x37
        /*0002*/ 	.short	(.L_78 - .L_77)
.L_77:
        /*0004*/ 	.word	0x00000082


	//----- nvinfo : EIATTR_KPARAM_INFO
	.align		4
.L_78:
        /*0008*/ 	.byte	0x04, 0x17
        /*000a*/ 	.short	(.L_80 - .L_79)
.L_79:
        /*000c*/ 	.word	0x00000000
        /*0010*/ 	.short	0x0000
        /*0012*/ 	.short	0x0000
        /*0014*/ 	.byte	0x00, 0xf0, 0x01, 0x2a


	//----- nvinfo : EIATTR_SPARSE_MMA_MASK
	.align		4
.L_80:
        /*0018*/ 	.byte	0x03, 0x50
        /*001a*/ 	.short	0x0000


	//----- nvinfo : EIATTR_MAXREG_COUNT
	.align		4
        /*001c*/ 	.byte	0x03, 0x1b
        /*001e*/ 	.short	0x00a8


	//----- nvinfo : EIATTR_MERCURY_ISA_VERSION
	.align		4
        /*0020*/ 	.byte	0x03, 0x5f
        /*0022*/ 	.short	0x0101


	//----- nvinfo : EIATTR_VRC_CTA_INIT_COUNT
	.align		4
        /*0024*/ 	.byte	0x02, 0x4a
	.zero		1
	.zero		1


	//----- nvinfo : EIATTR_EXIT_INSTR_OFFSETS
	.align		4
        /*0028*/ 	.byte	0x04, 0x1c
        /*002a*/ 	.short	(.L_82 - .L_81)


	//   ....[0]....
.L_81:
        /*002c*/ 	.word	0x00000010


	//----- nvinfo : EIATTR_MAX_THREADS
	.align		4
.L_82:
        /*0030*/ 	.byte	0x04, 0x05
        /*0032*/ 	.short	(.L_84 - .L_83)
.L_83:
        /*0034*/ 	.word	0x00000180
        /*0038*/ 	.word	0x00000001
        /*003c*/ 	.word	0x00000001


	//----- nvinfo : EIATTR_CBANK_PARAM_SIZE
	.align		4
.L_84:
        /*0040*/ 	.byte	0x03, 0x19
        /*0042*/ 	.short	0x0a80


	//----- nvinfo : EIATTR_PARAM_CBANK
	.align		4
        /*0044*/ 	.byte	0x04, 0x0a
        /*0046*/ 	.short	(.L_86 - .L_85)
	.align		4
.L_85:
        /*0048*/ 	.word	index@(.nv.constant0._ZN7cutlass13device_kernelIN5flash11enable_sm90INS1_16FlashAttnFwdSm90INS1_25CollectiveMainloopFwdSm90ILi2EN4cute5tupleIJNS5_1CILi1EEES8_S8_EEENS6_IJNS7_ILi128EEENS7_ILi80EEENS7_ILi256EEEEEELi256ENS_10bfloat16_tEfNS_4arch4Sm90ELb0ELb0ELb1ELb1ELb1ELb0ELb0ELb1ELb1ELb1ELb1ELb0EEENS1_21CollectiveEpilogueFwdINS6_IJSA_SC_SB_EEES9_SE_SG_Li256ELb1ELb1ELb1ELb0EEENS1_36VarlenDynamicPersistentTileSchedulerILi128ELi80ELi256ELi128ELb1ELb1ELb1ELb0ELb1ELb1EEEEEEEEEvNT_6ParamsE)
        /*004c*/ 	.short	0x0380
        /*004e*/ 	.short	0x0a80


	//----- nvinfo : EIATTR_SW_WAR
	.align		4
.L_86:
        /*0050*/ 	.byte	0x04, 0x36
        /*0052*/ 	.short	(.L_88 - .L_87)
.L_87:
        /*0054*/ 	.word	0x00000008
.L_88:


//--------------------- .nv.info._ZN7cutlass13device_kernelIN5flash11enable_sm90INS1_16FlashAttnFwdSm90INS1_25CollectiveMainloopFwdSm90ILi2EN4cute5tupleIJNS5_1CILi1EEES8_S8_EEENS6_IJNS7_ILi128EEENS7_ILi80EEENS7_ILi256EEEEEELi256ENS_10bfloat16_tEfNS_4arch4Sm90ELb0ELb0ELb1ELb1ELb1ELb1ELb0ELb1ELb1ELb1ELb1ELb0EEENS1_21CollectiveEpilogueFwdINS6_IJSA_SC_SB_EEES9_SE_SG_Li256ELb1ELb1ELb1ELb0EEENS1_36VarlenDynamicPersistentTileSchedulerILi128ELi80ELi256ELi128ELb1ELb1ELb1ELb0ELb1ELb1EEEEEEEEEvNT_6ParamsE --------------------------
	.section	.nv.info._ZN7cutlass13device_kernelIN5flash11enable_sm90INS1_16FlashAttnFwdSm90INS1_25CollectiveMainloopFwdSm90ILi2EN4cute5tupleIJNS5_1CILi1EEES8_S8_EEENS6_IJNS7_ILi128EEENS7_ILi80EEENS7_ILi256EEEEEELi256ENS_10bfloat16_tEfNS_4arch4Sm90ELb0ELb0ELb1ELb1ELb1ELb1ELb0ELb1ELb1ELb1ELb1ELb0EEENS1_21CollectiveEpilogueFwdINS6_IJSA_SC_SB_EEES9_SE_SG_Li256ELb1ELb1ELb1ELb0EEENS1_36VarlenDynamicPersistentTileSchedulerILi128ELi80ELi256ELi128ELb1ELb1ELb1ELb0ELb1ELb1EEEEEEEEEvNT_6ParamsE,"",@"SHT_CUDA_INFO"
	.sectionflags	@""
	.align	4


	//----- nvinfo : EIATTR_CUDA_API_VERSION
	.align		4
        /*0000*/ 	.byte	0x04, 0x37
        /*0002*/ 	.short	(.L_90 - .L_89)
.L_89:
        /*0004*/ 	.word	0x00000082


	//----- nvinfo : EIATTR_KPARAM_INFO
	.align		4
.L_90:
        /*0008*/ 	.byte	0x04, 0x17
        /*000a*/ 	.short	(.L_92 - .L_91)
.L_91:
        /*000c*/ 	.word	0x00000000
        /*0010*/ 	.short	0x0000
        /*0012*/ 	.short	0x0000
        /*0014*/ 	.byte	0x00, 0xf0, 0x01, 0x2a


	//----- nvinfo : EIATTR_SPARSE_MMA_MASK
	.align		4
.L_92:
        /*0018*/ 	.byte	0x03, 0x50
        /*001a*/ 	.short	0x0000


	//----- nvinfo : EIATTR_MAXREG_COUNT
	.align		4
        /*001c*/ 	.byte	0x03, 0x1b
        /*001e*/ 	.short	0x00a8


	//----- nvinfo : EIATTR_MERCURY_ISA_VERSION
	.align		4
        /*0020*/ 	.byte	0x03, 0x5f
        /*0022*/ 	.short	0x0101


	//----- nvinfo : EIATTR_VRC_CTA_INIT_COUNT
	.align		4
        /*0024*/ 	.byte	0x02, 0x4a
	.zero		1
	.zero		1


	//----- nvinfo : EIATTR_EXIT_INSTR_OFFSETS
	.align		4
        /*0028*/ 	.byte	0x04, 0x1c
        /*002a*/ 	.short	(.L_94 - .L_93)


	//   ....[0]....
.L_93:
        /*002c*/ 	.word	0x00000010


	//----- nvinfo : EIATTR_MAX_THREADS
	.align		4
.L_94:
        /*0030*/ 	.byte	0x04, 0x05
        /*0032*/ 	.short	(.L_96 - .L_95)
.L_95:
        /*0034*/ 	.word	0x00000180
        /*0038*/ 	.word	0x00000001
        /*003c*/ 	.word	0x00000001


	//----- nvinfo : EIATTR_CBANK_PARAM_SIZE
	.align		4
.L_96:
        /*0040*/ 	.byte	0x03, 0x19
        /*0042*/ 	.short	0x0a80


	//----- nvinfo : EIATTR_PARAM_CBANK
	.align		4
        /*0044*/ 	.byte	0x04, 0x0a
        /*0046*/ 	.short	(.L_98 - .L_97)
	.align		4
.L_97:
        /*0048*/ 	.word	index@(.nv.constant0._ZN7cutlass13device_kernelIN5flash11enable_sm90INS1_16FlashAttnFwdSm90INS1_25CollectiveMainloopFwdSm90ILi2EN4cute5tupleIJNS5_1CILi1EEES8_S8_EEENS6_IJNS7_ILi128EEENS7_ILi80EEENS7_ILi256EEEEEELi256ENS_10bfloat16_tEfNS_4arch4Sm90ELb0ELb0ELb1ELb1ELb1ELb1ELb0ELb1ELb1ELb1ELb1ELb0EEENS1_21CollectiveEpilogueFwdINS6_IJSA_SC_SB_EEES9_SE_SG_Li256ELb1ELb1ELb1ELb0EEENS1_36VarlenDynamicPersistentTileSchedulerILi128ELi80ELi256ELi128ELb1ELb1ELb1ELb0ELb1ELb1EEEEEEEEEvNT_6ParamsE)
        /*004c*/ 	.short	0x0380
        /*004e*/ 	.short	0x0a80


	//----- nvinfo : EIATTR_SW_WAR
	.align		4
.L_98:
        /*0050*/ 	.byte	0x04, 0x36
        /*0052*/ 	.short	(.L_100 - .L_99)
.L_99:
        /*0054*/ 	.word	0x00000008
.L_100:


//--------------------- .nv.info._ZN7cutlass13device_kernelIN5flash11enable_sm90INS1_16FlashAttnFwdSm90INS1_25CollectiveMainloopFwdSm90ILi2EN4cute5tupleIJNS5_1CILi1EEES8_S8_EEENS6_IJNS7_ILi128EEENS7_ILi64EEENS7_ILi256EEEEEELi256ENS_10bfloat16_tEfNS_4arch4Sm90ELb0ELb1ELb1ELb0ELb1ELb0ELb0ELb1ELb1ELb1ELb1ELb0EEENS1_21CollectiveEpilogueFwdINS6_IJSA_SC_SB_EEES9_SE_SG_Li256ELb0ELb1ELb1ELb0EEENS1_19SingleTileSchedulerILb0ELb1ELb1ELi128EEEEEEEEEvNT_6ParamsE --------------------------
	.section	.nv.info._ZN7cutlass13device_kernelIN5flash11enable_sm90INS1_16FlashAttnFwdSm90INS1_25CollectiveMainloopFwdSm90ILi2EN4cute5tupleIJNS5_1CILi1EEES8_S8_EEENS6_IJNS7_ILi128EEENS7_ILi64EEENS7_ILi256EEEEEELi256ENS_10bfloat16_tEfNS_4arch4Sm90ELb0ELb1ELb1ELb0ELb1ELb0ELb0ELb1ELb1ELb1ELb1ELb0EEENS1_21CollectiveEpilogueFwdINS6_IJSA_SC_SB_EEES9_SE_SG_Li256ELb0ELb1ELb1ELb0EEENS1_19SingleTileSchedulerILb0ELb1ELb1ELi128EEEEEEEEEvNT_6ParamsE,"",@"SHT_CUDA_INFO"
	.sectionflags	@""
	.align	4


	//----- nvinfo : EIATTR_CUDA_API_VERSION
	.align		4
        /*0000*/ 	.byte	0x04, 0x37
        /*0002*/ 	.short	(.L_102 - .L_101)
.L_101:
        /*0004*/ 	.word	0x00000082


	//----- nvinfo : EIATTR_KPARAM_INFO
	.align		4
.L_102:
        /*0008*/ 	.byte	0x04, 0x17
        /*000a*/ 	.short	(.L_104 - .L_103)
.L_103:
        /*000c*/ 	.word	0x00000000
        /*0010*/ 	.short	0x0000
        /*0012*/ 	.short	0x0000
        /*0014*/ 	.byte	0x00, 0xf0, 0x01, 0x28


	//----- nvinfo : EIATTR_SPARSE_MMA_MASK
	.align		4
.L_104:
        /*0018*/ 	.byte	0x03, 0x50
        /*001a*/ 	.short	0x0000


	//----- nvinfo : EIATTR_MAXREG_COUNT
	.align		4
        /*001c*/ 	.byte	0x03, 0x1b
        /*001e*/ 	.short	0x00a8


	//----- nvinfo : EIATTR_MERCURY_ISA_VERSION
	.align		4
        /*0020*/ 	.byte	0x03, 0x5f
        /*0022*/ 	.short	0x0101


	//----- nvinfo : EIATTR_VRC_CTA_INIT_COUNT
	.align		4
        /*0024*/ 	.byte	0x02, 0x4a
	.zero		1
	.zero		1


	//----- nvinfo : EIATTR_EXIT_INSTR_OFFSETS
	.align		4
        /*0028*/ 	.byte	0x04, 0x1c
        /*002a*/ 	.short	(.L_106 - .L_105)


	//   ....[0]....
.L_105:
        /*002c*/ 	.word	0x00000010


	//----- nvinfo : EIATTR_MAX_THREADS
	.align		4
.L_106:
        /*0030*/ 	.byte	0x04, 0x05
        /*0032*/ 	.short	(.L_108 - .L_107)
.L_107:
        /*0034*/ 	.word	0x00000180
        /*0038*/ 	.word	0x00000001
        /*003c*/ 	.word	0x00000001


	//----- nvinfo : EIATTR_CBANK_PARAM_SIZE
	.align		4
.L_108:
        /*0040*/ 	.byte	0x03, 0x19
        /*0042*/ 	.short	0x0a00


	//----- nvinfo : EIATTR_PARAM_CBANK
	.align		4
        /*0044*/ 	.byte	0x04, 0x0a
        /*0046*/ 	.short	(.L_110 - .L_109)
	.align		4
.L_109:
        /*0048*/ 	.word	index@(.nv.constant0._ZN7cutlass13device_kernelIN5flash11enable_sm90INS1_16FlashAttnFwdSm90INS1_25CollectiveMainloopFwdSm90ILi2EN4cute5tupleIJNS5_1CILi1EEES8_S8_EEENS6_IJNS7_ILi128EEENS7_ILi64EEENS7_ILi256EEEEEELi256ENS_10bfloat16_tEfNS_4arch4Sm90ELb0ELb1ELb1ELb0ELb1ELb0ELb0ELb1ELb1ELb1ELb1ELb0EEENS1_21CollectiveEpilogueFwdINS6_IJSA_SC_SB_EEES9_SE_SG_Li256ELb0ELb1ELb1ELb0EEENS1_19SingleTileSchedulerILb0ELb1ELb1ELi128EEEEEEEEEvNT_6ParamsE)
        /*004c*/ 	.short	0x0380
        /*004e*/ 	.short	0x0a00


	//----- nvinfo : EIATTR_SW_WAR
	.align		4
.L_110:
        /*0050*/ 	.byte	0x04, 0x36
        /*0052*/ 	.short	(.L_112 - .L_111)
.L_111:
        /*0054*/ 	.word	0x00000008
.L_112:


//--------------------- .nv.info._ZN7cutlass13device_kernelIN5flash11enable_sm90INS1_16FlashAttnFwdSm90INS1_25CollectiveMainloopFwdSm90ILi2EN4cute5tupleIJNS5_1CILi1EEES8_S8_EEENS6_IJNS7_ILi128EEENS7_ILi64EEENS7_ILi256EEEEEELi256ENS_10bfloat16_tEfNS_4arch4Sm90ELb0ELb1ELb1ELb1ELb1ELb0ELb0ELb1ELb1ELb1ELb1ELb0EEENS1_21CollectiveEpilogueFwdINS6_IJSA_SC_SB_EEES9_SE_SG_Li256ELb1ELb1ELb1ELb0EEENS1_36VarlenDynamicPersistentTileSchedulerILi128ELi64ELi256ELi128ELb1ELb1ELb1ELb1ELb0ELb1EEEEEEEEEvNT_6ParamsE --------------------------
	.section	.nv.info._ZN7cutlass13device_kernelIN5flash11enable_sm90INS1_16FlashAttnFwdSm90INS1_25CollectiveMainloopFwdSm90ILi2EN4cute5tupleIJNS5_1CILi1EEES8_S8_EEENS6_IJNS7_ILi128EEENS7_ILi64EEENS7_ILi256EEEEEELi256ENS_10bfloat16_tEfNS_4arch4Sm90ELb0ELb1ELb1ELb1ELb1ELb0ELb0ELb1ELb1ELb1ELb1ELb0EEENS1_21CollectiveEpilogueFwdINS6_IJSA_SC_SB_EEES9_SE_SG_Li256ELb1ELb1ELb1ELb0EEENS1_36VarlenDynamicPersistentTileSchedulerILi128ELi64ELi256ELi128ELb1ELb1ELb1ELb1ELb0ELb1EEEEEEEEEvNT_6ParamsE,"",@"SHT_CUDA_INFO"
	.sectionflags	@""
	.align	4


	//----- nvinfo : EIATTR_CUDA_API_VERSION
	.align		4
        /*0000*/ 	.byte	0x04, 0x37
        /*0002*/ 	.short	(.L_114 - .L_113)
.L_113:
        /*0004*/ 	.word	0x00000082


	//----- nvinfo : EIATTR_KPARAM_INFO
	.align		4
.L_114:
        /*0008*/ 	.byte	0x04, 0x17
        /*000a*/ 	.short	(.L_116 - .L_115)
.L_115:
        /*000c*/ 	.word	0x00000000
        /*0010*/ 	.short	0x0000
        /*0012*/ 	.short	0x0000
        /*0014*/ 	.byte	0x00, 0xf0, 0x01, 0x2a


	//----- nvinfo : EIATTR_SPARSE_MMA_MASK
	.align		4
.L_116:
        /*0018*/ 	.byte	0x03, 0x50
        /*001a*/ 	.short	0x0000


	//----- nvinfo : EIATTR_MAXREG_COUNT
	.align		4
        /*001c*/ 	.byte	0x03, 0x1b
        /*001e*/ 	.short	0x00a8


	//----- nvinfo : EIATTR_MERCURY_ISA_VERSION
	.align		4
        /*0020*/ 	.byte	0x03, 0x5f
        /*0022*/ 	.short	0x0101


	//----- nvinfo : EIATTR_VRC_CTA_INIT_COUNT
	.align		4
        /*0024*/ 	.byte	0x02, 0x4a
	.zero		1
	.zero		1


	//----- nvinfo : EIATTR_EXIT_INSTR_OFFSETS
	.align		4
        /*0028*/ 	.byte	0x04, 0x1c
        /*002a*/ 	.short	(.L_118 - .L_117)


	//   ....[0]....
.L_117:
        /*002c*/ 	.word	0x00000010


	//----- nvinfo : EIATTR_MAX_THREADS
	.align		4
.L_118:
        /*0030*/ 	.byte	0x04, 0x05
        /*0032*/ 	.short	(.L_120 - .L_119)
.L_119:
        /*0034*/ 	.word	0x00000180
        /*0038*/ 	.word	0x00000001
        /*003c*/ 	.word	0x00000001


	//----- nvinfo : EIATTR_CBANK_PARAM_SIZE
	.align		4
.L_120:
        /*0040*/ 	.byte	0x03, 0x19
        /*0042*/ 	.short	0x0a80


	//----- nvinfo : EIATTR_PARAM_CBANK
	.align		4
        /*0044*/ 	.byte	0x04, 0x0a
        /*0046*/ 	.short	(.L_122 - .L_121)
	.align		4
.L_121:
        /*0048*/ 	.word	index@(.nv.constant0._ZN7cutlass13device_kernelIN5flash11enable_sm90INS1_16FlashAttnFwdSm90INS1_25CollectiveMainloopFwdSm90ILi2EN4cute5tupleIJNS5_1CILi1EEES8_S8_EEENS6_IJNS7_ILi128EEENS7_ILi64EEENS7_ILi256EEEEEELi256ENS_10bfloat16_tEfNS_4arch4Sm90ELb0ELb1ELb1ELb1ELb1ELb0ELb0ELb1ELb1ELb1ELb1ELb0EEENS1_21CollectiveEpilogueFwdINS6_IJSA_SC_SB_EEES9_SE_SG_Li256ELb1ELb1ELb1ELb0EEENS1_36VarlenDynamicPersistentTileSchedulerILi128ELi64ELi256ELi128ELb1ELb1ELb1ELb1ELb0ELb1EEEEEEEEEvNT_6ParamsE)
        /*004c*/ 	.short	0x0380
        /*004e*/ 	.short	0x0a80


	//----- nvinfo : EIATTR_SW_WAR
	.align		4
.L_122:
        /*0050*/ 	.byte	0x04, 0x36
        /*0052*/ 	.short	(.L_124 - .L_123)
.L_123:
        /*0054*/ 	.word	0x00000008
.L_124:


//--------------------- .nv.info._ZN7cutlass13device_kernelIN5flash11enable_sm90INS1_16FlashAttnFwdSm90INS1_25CollectiveMainloopFwdSm90ILi2EN4cute5tupleIJNS5_1CILi1EEES8_S8_EEENS6_IJNS7_ILi128EEENS7_ILi64EEENS7_ILi256EEEEEELi256ENS_10bfloat16_tEfNS_4arch4Sm90ELb0ELb1ELb1ELb1ELb1ELb1ELb0ELb1ELb1ELb1ELb1ELb0EEENS1_21CollectiveEpilogueFwdINS6_IJSA_SC_SB_EEES9_SE_SG_Li256ELb1ELb1ELb1ELb0EEENS1_36VarlenDynamicPersistentTileSchedulerILi128ELi64ELi256ELi128ELb1ELb1ELb1ELb1ELb0ELb1EEEEEEEEEvNT_6ParamsE --------------------------
	.section	.nv.info._ZN7cutlass13device_kernelIN5flash11enable_sm90INS1_16FlashAttnFwdSm90INS1_25CollectiveMainloopFwdSm90ILi2EN4cute5tupleIJNS5_1CILi1EEES8_S8_EEENS6_IJNS7_ILi128EEENS7_ILi64EEENS7_ILi256EEEEEELi256ENS_10bfloat16_tEfNS_4arch4Sm90ELb0ELb1ELb1ELb1ELb1ELb1ELb0ELb1ELb1ELb1ELb1ELb0EEENS1_21CollectiveEpilogueFwdINS6_IJSA_SC_SB_EEES9_SE_SG_Li256ELb1ELb1ELb1ELb0EEENS1_36VarlenDynamicPersistentTileSchedulerILi128ELi64ELi256ELi128ELb1ELb1ELb1ELb1ELb0ELb1EEEEEEEEEvNT_6ParamsE,"",@"SHT_CUDA_INFO"
	.sectionflags	@""
	.align	4


	//----- nvinfo : EIATTR_CUDA_API_VERSION
	.align		4
        /*0000*/ 	.byte	0x04, 0x37
        /*0002*/ 	.short	(.L_126 - .L_125)
.L_125:
        /*0004*/ 	.word	0x00000082


	//----- nvinfo : EIATTR_KPARAM_INFO
	.align		4
.L_126:
        /*0008*/ 	.byte	0x04, 0x17
        /*000a*/ 	.short	(.L_128 - .L_127)
.L_127:
        /*000c*/ 	.word	0x00000000
        /*0010*/ 	.short	0x0000
        /*0012*/ 	.short	0x0000
        /*0014*/ 	.byte	0x00, 0xf0, 0x01, 0x2a


	//----- nvinfo : EIATTR_SPARSE_MMA_MASK
	.align		4
.L_128:
        /*0018*/ 	.byte	0x03, 0x50
        /*001a*/ 	.short	0x0000


	//----- nvinfo : EIATTR_MAXREG_COUNT
	.align		4
        /*001c*/ 	.byte	0x03, 0x1b
        /*001e*/ 	.short	0x00a8


	//----- nvinfo : EIATTR_MERCURY_ISA_VERSION
	.align		4
        /*0020*/ 	.byte	0x03, 0x5f
        /*0022*/ 	.short	0x0101


	//----- nvinfo : EIATTR_VRC_CTA_INIT_COUNT
	.align		4
        /*0024*/ 	.byte	0x02, 0x4a
	.zero		1
	.zero		1


	//----- nvinfo : EIATTR_EXIT_INSTR_OFFSETS
	.align		4
        /*0028*/ 	.byte	0x04, 0x1c
        /*002a*/ 	.short	(.L_130 - .L_129)


	//   ....[0]....
.L_129:
        /*002c*/ 	.word	0x00000010


	//----- nvinfo : EIATTR_MAX_THREADS
	.align		4
.L_130:
        /*0030*/ 	.byte	0x04, 0x05
        /*0032*/ 	.short	(.L_132 - .L_131)
.L_131:
        /*0034*/ 	.word	0x00000180
        /*0038*/ 	.word	0x00000001
        /*003c*/ 	.word	0x00000001


	//----- nvinfo : EIATTR_CBANK_PARAM_SIZE
	.align		4
.L_132:
        /*0040*/ 	.byte	0x03, 0x19
        /*0042*/ 	.short	0x0a80


	//----- nvinfo : EIATTR_PARAM_CBANK
	.align		4
        /*0044*/ 	.byte	0x04, 0x0a
        /*0046*/ 	.short	(.L_134 - .L_133)
	.align		4
.L_133:
        /*0048*/ 	.word	index@(.nv.constant0._ZN7cutlass13device_kernelIN5flash11enable_sm90INS1_16FlashAttnFwdSm90INS1_25CollectiveMainloopFwdSm90ILi2EN4cute5tupleIJNS5_1CILi1EEES8_S8_EEENS6_IJNS7_ILi128EEENS7_ILi64EEENS7_ILi256EEEEEELi256ENS_10bfloat16_tEfNS_4arch4Sm90ELb0ELb1ELb1ELb1ELb1ELb1ELb0ELb1ELb1ELb1ELb1ELb0EEENS1_21CollectiveEpilogueFwdINS6_IJSA_SC_SB_EEES9_SE_SG_Li256ELb1ELb1ELb1ELb0EEENS1_36VarlenDynamicPersistentTileSchedulerILi128ELi64ELi256ELi128ELb1ELb1ELb1ELb1ELb0ELb1EEEEEEEEEvNT_6ParamsE)
        /*004c*/ 	.short	0x0380
        /*004e*/ 	.short	0x0a80


	//----- nvinfo : EIATTR_SW_WAR
	.align		4
.L_134:
        /*0050*/ 	.byte	0x04, 0x36
        /*0052*/ 	.short	(.L_136 - .L_135)
.L_135:
        /*0054*/ 	.word	0x00000008
.L_136:


//--------------------- .nv.info._ZN7cutlass13device_kernelIN5flash11enable_sm90INS1_16FlashAttnFwdSm90INS1_25CollectiveMainloopFwdSm90ILi2EN4cute5tupleIJNS5_1CILi1EEES8_S8_EEENS6_IJNS7_ILi128EEENS7_ILi80EEENS7_ILi256EEEEEELi256ENS_10bfloat16_tEfNS_4arch4Sm90ELb1ELb0ELb1ELb0ELb1ELb0ELb0ELb1ELb1ELb1ELb1ELb0EEENS1_21CollectiveEpilogueFwdINS6_IJSA_SC_SB_EEES9_SE_SG_Li256ELb0ELb1ELb1ELb0EEENS1_19SingleTileSchedulerILb0ELb1ELb1ELi128EEEEEEEEEvNT_6ParamsE --------------------------
	.section	.nv.info._ZN7cutlass13device_kernelIN5flash11enable_sm90INS1_16FlashAttnFwdSm90INS1_25CollectiveMainloopFwdSm90ILi2EN4cute5tupleIJNS5_1CILi1EEES8_S8_EEENS6_IJNS7_ILi128EEENS7_ILi80EEENS7_ILi256EEEEEELi256ENS_10bfloat16_tEfNS_4arch4Sm90ELb1ELb0ELb1ELb0ELb1ELb0ELb0ELb1ELb1ELb1ELb1ELb0EEENS1_21CollectiveEpilogueFwdINS6_IJSA_SC_SB_EEES9_SE_SG_Li256ELb0ELb1ELb1ELb0EEENS1_19SingleTileSchedulerILb0ELb1ELb1ELi128EEEEEEEEEvNT_6ParamsE,"",@"SHT_CUDA_INFO"
	.sectionflags	@""
	.align	4


	//----- nvinfo : EIATTR_CUDA_API_VERSION
	.align		4
        /*0000*/ 	.byte	0x04, 0x37
        /*0002*/ 	.short	(.L_138 - .L_137)
.L_137:
        /*0004*/ 	.word	0x00000082


	//----- nvinfo : EIATTR_KPARAM_INFO
	.align		4
.L_138:
        /*0008*/ 	.byte	0x04, 0x17
        /*000a*/ 	.short	(.L_140 - .L_139)
.L_139:
        /*000c*/ 	.word	0x00000000
        /*0010*/ 	.short	0x0000
        /*0012*/ 	.short	0x0000
        /*0014*/ 	.byte	0x00, 0xf0, 0x01, 0x28


	//----- nvinfo : EIATTR_SPARSE_MMA_MASK
	.align		4
.L_140:
        /*0018*/ 	.byte	0x03, 0x50
        /*001a*/ 	.short	0x0000


	//----- nvinfo : EIATTR_MAXREG_COUNT
	.align		4
        /*001c*/ 	.byte	0x03, 0x1b
        /*001e*/ 	.short	0x00a8


	//----- nvinfo : EIATTR_MERCURY_ISA_VERSION
	.align		4
        /*0020*/ 	.byte	0x03, 0x5f
        /*0022*/ 	.short	0x0101


	//----- nvinfo : EIATTR_VRC_CTA_INIT_COUNT
	.align		4
        /*0024*/ 	.byte	0x02, 0x4a
	.zero		1
	.zero		1


	//----- nvinfo : EIATTR_EXIT_INSTR_OFFSETS
	.align		4
        /*0028*/ 	.byte	0x04, 0x1c
        /*002a*/ 	.short	(.L_142 - .L_141)


	//   ....[0]....
.L_141:
        /*002c*/ 	.word	0x00000010


	//----- nvinfo : EIATTR_MAX_THREADS
	.align		4
.L_142:
        /*0030*/ 	.byte	0x04, 0x05
        /*0032*/ 	.short	(.L_144 - .L_143)
.L_143:
        /*0034*/ 	.word	0x00000180
        /*0038*/ 	.word	0x00000001
        /*003c*/ 	.word	0x00000001


	//----- nvinfo : EIATTR_CBANK_PARAM_SIZE
	.align		4
.L_144:
        /*0040*/ 	.byte	0x03, 0x19
        /*0042*/ 	.short	0x0a00


	//----- nvinfo : EIATTR_PARAM_CBANK
	.align		4
        /*0044*/ 	.byte	0x04, 0x0a
        /*0046*/ 	.short	(.L_146 - .L_145)
	.align		4
.L_145:
        /*0048*/ 	.word	index@(.nv.constant0._ZN7cutlass13device_kernelIN5flash11enable_sm90INS1_16FlashAttnFwdSm90INS1_25CollectiveMainloopFwdSm90ILi2EN4cute5tupleIJNS5_1CILi1EEES8_S8_EEENS6_IJNS7_ILi128EEENS7_ILi80EEENS7_ILi256EEEEEELi256ENS_10bfloat16_tEfNS_4arch4Sm90ELb1ELb0ELb1ELb0ELb1ELb0ELb0ELb1ELb1ELb1ELb1ELb0EEENS1_21CollectiveEpilogueFwdINS6_IJSA_SC_SB_EEES9_SE_SG_Li256ELb0ELb1ELb1ELb0EEENS1_19SingleTileSchedulerILb0ELb1ELb1ELi128EEEEEEEEEvNT_6ParamsE)
        /*004c*/ 	.short	0x0380
        /*004e*/ 	.short	0x0a00


	//----- nvinfo : EIATTR_SW_WAR
	.align		4
.L_146:
        /*0050*/ 	.byte	0x04, 0x36
        /*0052*/ 	.short	(.L_148 - .L_147)
.L_147:
        /*0054*/ 	.word	0x00000008
.L_148:


//--------------------- .nv.info._ZN7cutlass13device_kernelIN5flash11enable_sm90INS1_16FlashAttnFwdSm90INS1_25CollectiveMainloopFwdSm90ILi2EN4cute5tupleIJNS5_1CILi1EEES8_S8_EEENS6_IJNS7_ILi128EEENS7_ILi80EEENS7_ILi256EEEEEELi256ENS_10bfloat16_tEfNS_4arch4Sm90ELb1ELb0ELb1ELb1ELb1ELb0ELb0ELb1ELb1ELb1ELb1ELb0EEENS1_21CollectiveEpilogueFwdINS6_IJSA_SC_SB_EEES9_SE_SG_Li256ELb1ELb1ELb1ELb0EEENS1_36VarlenDynamicPersistentTileSchedulerILi128ELi80ELi256ELi128ELb1ELb1ELb1ELb1ELb1ELb1EEEEEEEEEvNT_6ParamsE --------------------------
	.section	.nv.info._ZN7cutlass13device_kernelIN5flash11enable_sm90INS1_16FlashAttnFwdSm90INS1_25CollectiveMainloopFwdSm90ILi2EN4cute5tupleIJNS5_1CILi1EEES8_S8_EEENS6_IJNS7_ILi128EEENS7_ILi80EEENS7_ILi256EEEEEELi256ENS_10bfloat16_tEfNS_4arch4Sm90ELb1ELb0ELb1ELb1ELb1ELb0ELb0ELb1ELb1ELb1ELb1ELb0EEENS1_21CollectiveEpilogueFwdINS6_IJSA_SC_SB_EEES9_SE_SG_Li256ELb1ELb1ELb1ELb0EEENS1_36VarlenDynamicPersistentTileSchedulerILi128ELi80ELi256ELi128ELb1ELb1ELb1ELb1ELb1ELb1EEEEEEEEEvNT_6ParamsE,"",@"SHT_CUDA_INFO"
	.sectionflags	@""
	.align	4


	//----- nvinfo : EIATTR_CUDA_API_VERSION
	.align		4
        /*0000*/ 	.byte	0x04, 0x37
        /*0002*/ 	.short	(.L_150 - .L_149)
.L_149:
        /*0004*/ 	.word	0x00000082


	//----- nvinfo : EIATTR_KPARAM_INFO
	.align		4
.L_150:
        /*0008*/ 	.byte	0x04, 0x17
        /*000a*/ 	.short	(.L_152 - .L_151)
.L_151:
        /*000c*/ 	.word	0x00000000
        /*0010*/ 	.short	0x0000
        /*0012*/ 	.short	0x0000
        /*0014*/ 	.byte	0x00, 0xf0, 0x01, 0x2a


	//----- nvinfo : EIATTR_SPARSE_MMA_MASK
	.align		4
.L_152:
        /*0018*/ 	.byte	0x03, 0x50
        /*001a*/ 	.short	0x0000


	//----- nvinfo : EIATTR_MAXREG_COUNT
	.align		4
        /*001c*/ 	.byte	0x03, 0x1b
        /*001e*/ 	.short	0x00a8


	//----- nvinfo : EIATTR_MERCURY_ISA_VERSION
	.align		4
        /*0020*/ 	.byte	0x03, 0x5f
        /*0022*/ 	.short	0x0101


	//----- nvinfo : EIATTR_VRC_CTA_INIT_COUNT
	.align		4
        /*0024*/ 	.byte	0x02, 0x4a
	.zero		1
	.zero		1


	//----- nvinfo : EIATTR_EXIT_INSTR_OFFSETS
	.align		4
        /*0028*/ 	.byte	0x04, 0x1c
        /*002a*/ 	.short	(.L_154 - .L_153)


	//   ....[0]....
.L_153:
        /*002c*/ 	.word	0x00000010


	//----- nvinfo : EIATTR_MAX_THREADS
	.align		4
.L_154:
        /*0030*/ 	.byte	0x04, 0x05
        /*0032*/ 	.short	(.L_156 - .L_155)
.L_155:
        /*0034*/ 	.word	0x00000180
        /*0038*/ 	.word	0x00000001
        /*003c*/ 	.word	0x00000001


	//----- nvinfo : EIATTR_CBANK_PARAM_SIZE
	.align		4
.L_156:
        /*0040*/ 	.byte	0x03, 0x19
        /*0042*/ 	.short	0x0a80


	//----- nvinfo : EIATTR_PARAM_CBANK
	.align		4
        /*0044*/ 	.byte	0x04, 0x0a
        /*0046*/ 	.short	(.L_158 - .L_157)
	.align		4
.L_157:
        /*0048*/ 	.word	index@(.nv.constant0._ZN7cutlass13device_kernelIN5flash11enable_sm90INS1_16FlashAttnFwdSm90INS1_25CollectiveMainloopFwdSm90ILi2EN4cute5tupleIJNS5_1CILi1EEES8_S8_EEENS6_IJNS7_ILi128EEENS7_ILi80EEENS7_ILi256EEEEEELi256ENS_10bfloat16_tEfNS_4arch4Sm90ELb1ELb0ELb1ELb1ELb1ELb0ELb0ELb1ELb1ELb1ELb1ELb0EEENS1_21CollectiveEpilogueFwdINS6_IJSA_SC_SB_EEES9_SE_SG_Li256ELb1ELb1ELb1ELb0EEENS1_36VarlenDynamicPersistentTileSchedulerILi128ELi80ELi256ELi128ELb1ELb1ELb1ELb1ELb1ELb1EEEEEEEEEvNT_6ParamsE)
        /*004c*/ 	.short	0x0380
        /*004e*/ 	.short	0x0a80


	//----- nvinfo : EIATTR_SW_WAR
	.align		4
.L_158:
        /*0050*/ 	.byte	0x04, 0x36
        /*0052*/ 	.short	(.L_160 - .L_159)
.L_159:
        /*0054*/ 	.word	0x00000008
.L_160:


//--------------------- .nv.info._ZN7cutlass13device_kernelIN5flash11enable_sm90INS1_16FlashAttnFwdSm90INS1_25CollectiveMainloopFwdSm90ILi2EN4cute5tupleIJNS5_1CILi1EEES8_S8_EEENS6_IJNS7_ILi128EEENS7_ILi80EEENS7_ILi256EEEEEELi256ENS_10bfloat16_tEfNS_4arch4Sm90ELb1ELb0ELb1ELb1ELb1ELb1ELb0ELb1ELb1ELb1ELb1ELb0EEENS1_21CollectiveEpilogueFwdINS6_IJSA_SC_SB_EEES9_SE_SG_Li256ELb1ELb1ELb1ELb0EEENS1_36VarlenDynamicPersistentTileSchedulerILi128ELi80ELi256ELi128ELb1ELb1ELb1ELb1ELb1ELb1EEEEEEEEEvNT_6ParamsE --------------------------
	.section	.nv.info._ZN7cutlass13device_kernelIN5flash11enable_sm90INS1_16FlashAttnFwdSm90INS1_25CollectiveMainloopFwdSm90ILi2EN4cute5tupleIJNS5_1CILi1EEES8_S8_EEENS6_IJNS7_ILi128EEENS7_ILi80EEENS7_ILi256EEEEEELi256ENS_10bfloat16_tEfNS_4arch4Sm90ELb1ELb0ELb1ELb1ELb1ELb1ELb0ELb1ELb1ELb1ELb1ELb0EEENS1_21CollectiveEpilogueFwdINS6_IJSA_SC_SB_EEES9_SE_SG_Li256ELb1ELb1ELb1ELb0EEENS1_36VarlenDynamicPersistentTileSchedulerILi128ELi80ELi256ELi128ELb1ELb1ELb1ELb1ELb1ELb1EEEEEEEEEvNT_6ParamsE,"",@"SHT_CUDA_INFO"
	.sectionflags	@""
	.align	4


	//----- nvinfo : EIATTR_CUDA_API_VERSION
	.align		4
        /*0000*/ 	.byte	0x04, 0x37
        /*0002*/ 	.short	(.L_162 - .L_161)
.L_161:
        /*0004*/ 	.word	0x00000082


	//----- nvinfo : EIATTR_KPARAM_INFO
	.align		4
.L_162:
        /*0008*/ 	.byte	0x04, 0x17
        /*000a*/ 	.short	(.L_164 - .L_163)
.L_163:
        /*000c*/ 	.word	0x00000000
        /*0010*/ 	.short	0x0000
        /*0012*/ 	.short	0x0000
        /*0014*/ 	.byte	0x00, 0xf0, 0x01, 0x2a


	//----- nvinfo : EIATTR_SPARSE_MMA_MASK
	.align		4
.L_164:
        /*0018*/ 	.byte	0x03, 0x50
        /*001a*/ 	.short	0x0000


	//----- nvinfo : EIATTR_MAXREG_COUNT
	.align		4
        /*001c*/ 	.byte	0x03, 0x1b
        /*001e*/ 	.short	0x00a8


	//----- nvinfo : EIATTR_MERCURY_ISA_VERSION
	.align		4
        /*0020*/ 	.byte	0x03, 0x5f
        /*0022*/ 	.short	0x0101


	//----- nvinfo : EIATTR_VRC_CTA_INIT_COUNT
	.align		4
        /*0024*/ 	.byte	0x02, 0x4a
	.zero		1
	.zero		1


	//----- nvinfo : EIATTR_EXIT_INSTR_OFFSETS
	.align		4
        /*0028*/ 	.byte	0x04, 0x1c
        /*002a*/ 	.short	(.L_166 - .L_165)


	//   ....[0]....
.L_165:
        /*002c*/ 	.word	0x00000010


	//----- nvinfo : EIATTR_MAX_THREADS
	.align		4
.L_166:
        /*0030*/ 	.byte	0x04, 0x05
        /*0032*/ 	.short	(.L_168 - .L_167)
.L_167:
        /*0034*/ 	.word	0x00000180
        /*0038*/ 	.word	0x00000001
        /*003c*/ 	.word	0x00000001


	//----- nvinfo : EIATTR_CBANK_PARAM_SIZE
	.align		4
.L_168:
        /*0040*/ 	.byte	0x03, 0x19
        /*0042*/ 	.short	0x0a80


	//----- nvinfo : EIATTR_PARAM_CBANK
	.align		4
        /*0044*/ 	.byte	0x04, 0x0a
        /*0046*/ 	.short	(.L_170 - .L_169)
	.align		4
.L_169:
        /*0048*/ 	.word	index@(.nv.constant0._ZN7cutlass13device_kernelIN5flash11enable_sm90INS1_16FlashAttnFwdSm90INS1_25CollectiveMainloopFwdSm90ILi2EN4cute5tupleIJNS5_1CILi1EEES8_S8_EEENS6_IJNS7_ILi128EEENS7_ILi80EEENS7_ILi256EEEEEELi256ENS_10bfloat16_tEfNS_4arch4Sm90ELb1ELb0ELb1ELb1ELb1ELb1ELb0ELb1ELb1ELb1ELb1ELb0EEENS1_21CollectiveEpilogueFwdINS6_IJSA_SC_SB_EEES9_SE_SG_Li256ELb1ELb1ELb1ELb0EEENS1_36VarlenDynamicPersistentTileSchedulerILi128ELi80ELi256ELi128ELb1ELb1ELb1ELb1ELb1ELb1EEEEEEEEEvNT_6ParamsE)
        /*004c*/ 	.short	0x0380
        /*004e*/ 	.short	0x0a80


	//----- nvinfo : EIATTR_SW_WAR
	.align		4
.L_170:
        /*0050*/ 	.byte	0x04, 0x36
        /*0052*/ 	.short	(.L_172 - .L_171)
.L_171:
        /*0054*/ 	.word	0x00000008
.L_172:


//--------------------- .nv.callgraph             --------------------------
	.section	.nv.callgraph,"",@"SHT_CUDA_CALLGRAPH"
	.align	4
	.sectionentsize	8
	.align		4
        /*0000*/ 	.word	0x00000000
	.align		4
        /*0004*/ 	.word	0xffffffff
	.align		4
        /*0008*/ 	.word	0x00000000
	.align		4
        /*000c*/ 	.word	0xfffffffe
	.align		4
        /*0010*/ 	.word	0x00000000
	.align		4
        /*0014*/ 	.word	0xfffffffd
	.align		4
        /*0018*/ 	.word	0x00000000
	.align		4
        /*001c*/ 	.word	0xfffffffc


//--------------------- .nv.constant4             --------------------------
	.section	.nv.constant4,"a",@progbits
	.align	8
	.align		8
.nv.constant4:
        /*0000*/ 	.dword	_ZN86_INTERNAL_1379c5dd_50_flash_fwd_hdim256_bf16_paged_split_softcap_sm90_cu_ceb34e2a_32924cuda3std3__45__cpo5beginE
	.align		8
        /*0008*/ 	.dword	_ZN86_INTERNAL_1379c5dd_50_flash_fwd_hdim256_bf16_paged_split_softcap_sm90_cu_ceb34e2a_32924cuda3std3__45__cpo3endE
	.align		8
        /*0010*/ 	.dword	_ZN86_INTERNAL_1379c5dd_50_flash_fwd_hdim256_bf16_paged_split_softcap_sm90_cu_ceb34e2a_32924cuda3std3__45__cpo6cbeginE
	.align		8
        /*0018*/ 	.dword	_ZN86_INTERNAL_1379c5dd_50_flash_fwd_hdim256_bf16_paged_split_softcap_sm90_cu_ceb34e2a_32924cuda3std3__45__cpo4cendE
	.align		8
        /*0020*/ 	.dword	_ZN86_INTERNAL_1379c5dd_50_flash_fwd_hdim256_bf16_paged_split_softcap_sm90_cu_ceb34e2a_32924cuda3std3__488_GLOBAL__N__1379c5dd_50_flash_fwd_hdim256_bf16_paged_split_softcap_sm90_cu_ceb34e2a_32926ignoreE
	.align		8
        /*0028*/ 	.dword	_ZN86_INTERNAL_1379c5dd_50_flash_fwd_hdim256_bf16_paged_split_softcap_sm90_cu_ceb34e2a_32924cuda3std3__419piecewise_constructE
	.align		8
        /*0030*/ 	.dword	_ZN86_INTERNAL_1379c5dd_50_flash_fwd_hdim256_bf16_paged_split_softcap_sm90_cu_ceb34e2a_32924cuda3std3__48in_placeE
	.align		8
        /*0038*/ 	.dword	_ZN86_INTERNAL_1379c5dd_50_flash_fwd_hdim256_bf16_paged_split_softcap_sm90_cu_ceb34e2a_32924cuda3std6ranges3__45__cpo4swapE
	.align		8
        /*0040*/ 	.dword	_ZN86_INTERNAL_1379c5dd_50_flash_fwd_hdim256_bf16_paged_split_softcap_sm90_cu_ceb34e2a_32924cuda3std6ranges3__45__cpo9iter_moveE
	.align		8
        /*0048*/ 	.dword	_ZN86_INTERNAL_1379c5dd_50_flash_fwd_hdim256_bf16_paged_split_softcap_sm90_cu_ceb34e2a_32924cute7productE
	.align		8
        /*0050*/ 	.dword	_ZN86_INTERNAL_1379c5dd_50_flash_fwd_hdim256_bf16_paged_split_softcap_sm90_cu_ceb34e2a_32924cute1_E


//--------------------- .text._ZN7cutlass13device_kernelIN5flash11enable_sm90INS1_16FlashAttnFwdSm90INS1_25CollectiveMainloopFwdSm90ILi2EN4cute5tupleIJNS5_1CILi1EEES8_S8_EEENS6_IJNS7_ILi128EEENS7_ILi80EEENS7_ILi256EEEEEELi256ENS_10bfloat16_tEfNS_4arch4Sm90ELb0ELb0ELb1ELb0ELb1ELb0ELb0ELb1ELb1ELb1ELb1ELb0EEENS1_21CollectiveEpilogueFwdINS6_IJSA_SC_SB_EEES9_SE_SG_Li256ELb0ELb1ELb1ELb0EEENS1_19SingleTileSchedulerILb0ELb1ELb1ELi128EEEEEEEEEvNT_6ParamsE --------------------------
	.section	.text._ZN7cutlass13device_kernelIN5flash11enable_sm90INS1_16FlashAttnFwdSm90INS1_25CollectiveMainloopFwdSm90ILi2EN4cute5tupleIJNS5_1CILi1EEES8_S8_EEENS6_IJNS7_ILi128EEENS7_ILi80EEENS7_ILi256EEEEEELi256ENS_10bfloat16_tEfNS_4arch4Sm90ELb0ELb0ELb1ELb0ELb1ELb0ELb0ELb1ELb1ELb1ELb1ELb0EEENS1_21CollectiveEpilogueFwdINS6_IJSA_SC_SB_EEES9_SE_SG_Li256ELb0ELb1ELb1ELb0EEENS1_19SingleTileSchedulerILb0ELb1ELb1ELi128EEEEEEEEEvNT_6ParamsE,"ax",@progbits
	.align	128
.text._ZN7cutlass13device_kernelIN5flash11enable_sm90INS1_16FlashAttnFwdSm90INS1_25CollectiveMainloopFwdSm90ILi2EN4cute5tupleIJNS5_1CILi1EEES8_S8_EEENS6_IJNS7_ILi128EEENS7_ILi80EEENS7_ILi256EEEEEELi256ENS_10bfloat16_tEfNS_4arch4Sm90ELb0ELb0ELb1ELb0ELb1ELb0ELb0ELb1ELb1ELb1ELb1ELb0EEENS1_21CollectiveEpilogueFwdINS6_IJSA_SC_SB_EEES9_SE_SG_Li256ELb0ELb1ELb1ELb0EEENS1_19SingleTileSchedulerILb0ELb1ELb1ELi128EEEEEEEEEvNT_6ParamsE:
        .type           _ZN7cutlass13device_kernelIN5flash11enable_sm90INS1_16FlashAttnFwdSm90INS1_25CollectiveMainloopFwdSm90ILi2EN4cute5tupleIJNS5_1CILi1EEES8_S8_EEENS6_IJNS7_ILi128EEENS7_ILi80EEENS7_ILi256EEEEEELi256ENS_10bfloat16_tEfNS_4arch4Sm90ELb0ELb0ELb1ELb0ELb1ELb0ELb0ELb1ELb1ELb1ELb1ELb0EEENS1_21CollectiveEpilogueFwdINS6_IJSA_SC_SB_EEES9_SE_SG_Li256ELb0ELb1ELb1ELb0EEENS1_19SingleTileSchedulerILb0ELb1ELb1ELi128EEEEEEEEEvNT_6ParamsE,@function
        .size           _ZN7cutlass13device_kernelIN5flash11enable_sm90INS1_16FlashAttnFwdSm90INS1_25CollectiveMainloopFwdSm90ILi2EN4cute5tupleIJNS5_1CILi1EEES8_S8_EEENS6_IJNS7_ILi128EEENS7_ILi80EEENS7_ILi256EEEEEELi256ENS_10bfloat16_tEfNS_4arch4Sm90ELb0ELb0ELb1ELb0ELb1ELb0ELb0ELb1ELb1ELb1ELb1ELb0EEENS1_21CollectiveEpilogueFwdINS6_IJSA_SC_SB_EEES9_SE_SG_Li256ELb0ELb1ELb1ELb0EEENS1_19SingleTileSchedulerILb0ELb1ELb1ELi128EEEEEEEEEvNT_6ParamsE,(.L_x_9 - _ZN7cutlass13device_kernelIN5flash11enable_sm90INS1_16FlashAttnFwdSm90INS1_25CollectiveMainloopFwdSm90ILi2EN4cute5tupleIJNS5_1CILi1EEES8_S8_EEENS6_IJNS7_ILi128EEENS7_ILi80EEENS7_ILi256EEEEEELi256ENS_10bfloat16_tEfNS_4arch4Sm90ELb0ELb0ELb1ELb0ELb1ELb0ELb0ELb1ELb1ELb1ELb1ELb0EEENS1_21CollectiveEpilogueFwdINS6_IJSA_SC_SB_EEES9_SE_SG_Li256ELb0ELb1ELb1ELb0EEENS1_19SingleTileSchedulerILb0ELb1ELb1ELi128EEEEEEEEEvNT_6ParamsE)
        .other          _ZN7cutlass13device_kernelIN5flash11enable_sm90INS1_16FlashAttnFwdSm90INS1_25CollectiveMainloopFwdSm90ILi2EN4cute5tupleIJNS5_1CILi1EEES8_S8_EEENS6_IJNS7_ILi128EEENS7_ILi80EEENS7_ILi256EEEEEELi256ENS_10bfloat16_tEfNS_4arch4Sm90ELb0ELb0ELb1ELb0ELb1ELb0ELb0ELb1ELb1ELb1ELb1ELb0EEENS1_21CollectiveEpilogueFwdINS6_IJSA_SC_SB_EEES9_SE_SG_Li256ELb0ELb1ELb1ELb0EEENS1_19SingleTileSchedulerILb0ELb1ELb1ELi128EEEEEEEEEvNT_6ParamsE,@"STO_CUDA_ENTRY STV_DEFAULT"
_ZN7cutlass13device_kernelIN5flash11enable_sm90INS1_16FlashAttnFwdSm90INS1_25CollectiveMainloopFwdSm90ILi2EN4cute5tupleIJNS5_1CILi1EEES8_S8_EEENS6_IJNS7_ILi128EEENS7_ILi80EEENS7_ILi256EEEEEELi256ENS_10bfloat16_tEfNS_4arch4Sm90ELb0ELb0ELb1ELb0ELb1ELb0ELb0ELb1ELb1ELb1ELb1ELb0EEENS1_21CollectiveEpilogueFwdINS6_IJSA_SC_SB_EEES9_SE_SG_Li256ELb0ELb1ELb1ELb0EEENS1_19SingleTileSchedulerILb0ELb1ELb1ELi128EEEEEEEEEvNT_6ParamsE:
[----:B------:R-:W-:Y:S01]  /*0000*/  LDC R1, c[0x0][0x37c] ;  /* 0x0000df00ff017b82 */ /* 0x000fe20000000800 */
[----:B------:R-:W-:Y:S05]  /*0010*/  EXIT ;  /* 0x000000000000794d */ /* 0x000fea0003800000 */
.L_x_0:
[----:B------:R-:W-:-:S00]  /*0020*/  BRA `(.L_x_0) ;  /* 0xfffffffc00fc7947 */ /* 0x000fc0000383ffff */
[----:B------:R-:W-:-:S00]  /*0030*/  NOP ;  /* 0x0000000000007918 */ /* 0x000fc00000000000 */
        /* <DEDUP_REMOVED lines=12> */
.L_x_9:


//--------------------- .text._ZN7cutlass13device_kernelIN5flash11enable_sm90INS1_16FlashAttnFwdSm90INS1_25CollectiveMainloopFwdSm90ILi2EN4cute5tupleIJNS5_1CILi1EEES8_S8_EEENS6_IJNS7_ILi128EEENS7_ILi80EEENS7_ILi256EEEEEELi256ENS_10bfloat16_tEfNS_4arch4Sm90ELb0ELb0ELb1ELb1ELb1ELb0ELb0ELb1ELb1ELb1ELb1ELb0EEENS1_21CollectiveEpilogueFwdINS6_IJSA_SC_SB_EEES9_SE_SG_Li256ELb1ELb1ELb1ELb0EEENS1_36VarlenDynamicPersistentTileSchedulerILi128ELi80ELi256ELi128ELb1ELb1ELb1ELb0ELb1ELb1EEEEEEEEEvNT_6ParamsE --------------------------
	.section	.text._ZN7cutlass13device_kernelIN5flash11enable_sm90INS1_16FlashAttnFwdSm90INS1_25CollectiveMainloopFwdSm90ILi2EN4cute5tupleIJNS5_1CILi1EEES8_S8_EEENS6_IJNS7_ILi128EEENS7_ILi80EEENS7_ILi256EEEEEELi256ENS_10bfloat16_tEfNS_4arch4Sm90ELb0ELb0ELb1ELb1ELb1ELb0ELb0ELb1ELb1ELb1ELb1ELb0EEENS1_21CollectiveEpilogueFwdINS6_IJSA_SC_SB_EEES9_SE_SG_Li256ELb1ELb1ELb1ELb0EEENS1_36VarlenDynamicPersistentTileSchedulerILi128ELi80ELi256ELi128ELb1ELb1ELb1ELb0ELb1ELb1EEEEEEEEEvNT_6ParamsE,"ax",@progbits
	.align	128
.text._ZN7cutlass13device_kernelIN5flash11enable_sm90INS1_16FlashAttnFwdSm90INS1_25CollectiveMainloopFwdSm90ILi2EN4cute5tupleIJNS5_1CILi1EEES8_S8_EEENS6_IJNS7_ILi128EEENS7_ILi80EEENS7_ILi256EEEEEELi256ENS_10bfloat16_tEfNS_4arch4Sm90ELb0ELb0ELb1ELb1ELb1ELb0ELb0ELb1ELb1ELb1ELb1ELb0EEENS1_21CollectiveEpilogueFwdINS6_IJSA_SC_SB_EEES9_SE_SG_Li256ELb1ELb1ELb1ELb0EEENS1_36VarlenDynamicPersistentTileSchedulerILi128ELi80ELi256ELi128ELb1ELb1ELb1ELb0ELb1ELb1EEEEEEEEEvNT_6ParamsE:
        .type           _ZN7cutlass13device_kernelIN5flash11enable_sm90INS1_16FlashAttnFwdSm90INS1_25CollectiveMainloopFwdSm90ILi2EN4cute5tupleIJNS5_1CILi1EEES8_S8_EEENS6_IJNS7_ILi128EEENS7_ILi80EEENS7_ILi256EEEEEELi256ENS_10bfloat16_tEfNS_4arch4Sm90ELb0ELb0ELb1ELb1ELb1ELb0ELb0ELb1ELb1ELb1ELb1ELb0EEENS1_21CollectiveEpilogueFwdINS6_IJSA_SC_SB_EEES9_SE_SG_Li256ELb1ELb1ELb1ELb0EEENS1_36VarlenDynamicPersistentTileSchedulerILi128ELi80ELi256ELi128ELb1ELb1ELb1ELb0ELb1ELb1EEEEEEEEEvNT_6ParamsE,@function
        .size           _ZN7cutlass13device_kernelIN5flash11enable_sm90INS1_16FlashAttnFwdSm90INS1_25CollectiveMainloopFwdSm90ILi2EN4cute5tupleIJNS5_1CILi1EEES8_S8_EEENS6_IJNS7_ILi128EEENS7_ILi80EEENS7_ILi256EEEEEELi256ENS_10bfloat16_tEfNS_4arch4Sm90ELb0ELb0ELb1ELb1ELb1ELb0ELb0ELb1ELb1ELb1ELb1ELb0EEENS1_21CollectiveEpilogueFwdINS6_IJSA_SC_SB_EEES9_SE_SG_Li256ELb1ELb1ELb1ELb0EEENS1_36VarlenDynamicPersistentTileSchedulerILi128ELi80ELi256ELi128ELb1ELb1ELb1ELb0ELb1ELb1EEEEEEEEEvNT_6ParamsE,(.L_x_10 - _ZN7cutlass13device_kernelIN5flash11enable_sm90INS1_16FlashAttnFwdSm90INS1_25CollectiveMainloopFwdSm90ILi2EN4cute5tupleIJNS5_1CILi1EEES8_S8_EEENS6_IJNS7_ILi128EEENS7_ILi80EEENS7_ILi256EEEEEELi256ENS_10bfloat16_tEfNS_4arch4Sm90ELb0ELb0ELb1ELb1ELb1ELb0ELb0ELb1ELb1ELb1ELb1ELb0EEENS1_21CollectiveEpilogueFwdINS6_IJSA_SC_SB_EEES9_SE_SG_Li256ELb1ELb1ELb1ELb0EEENS1_36VarlenDynamicPersistentTileSchedulerILi128ELi80ELi256ELi128ELb1ELb1ELb1ELb0ELb1ELb1EEEEEEEEEvNT_6ParamsE)
        .other          _ZN7cutlass13device_kernelIN5flash11enable_sm90INS1_16FlashAttnFwdSm90INS1_25CollectiveMainloopFwdSm90ILi2EN4cute5tupleIJNS5_1CILi1EEES8_S8_EEENS6_IJNS7_ILi128EEENS7_ILi80EEENS7_ILi256EEEEEELi256ENS_10bfloat16_tEfNS_4arch4Sm90ELb0ELb0ELb1ELb1ELb1ELb0ELb0ELb1ELb1ELb1ELb1ELb0EEENS1_21CollectiveEpilogueFwdINS6_IJSA_SC_SB_EEES9_SE_SG_Li256ELb1ELb1ELb1ELb0EEENS1_36VarlenDynamicPersistentTileSchedulerILi128ELi80ELi256ELi128ELb1ELb1ELb1ELb0ELb1ELb1EEEEEEEEEvNT_6ParamsE,@"STO_CUDA_ENTRY STV_DEFAULT"
_ZN7cutlass13device_kernelIN5flash11enable_sm90INS1_16FlashAttnFwdSm90INS1_25CollectiveMainloopFwdSm90ILi2EN4cute5tupleIJNS5_1CILi1EEES8_S8_EEENS6_IJNS7_ILi128EEENS7_ILi80EEENS7_ILi256EEEEEELi256ENS_10bfloat16_tEfNS_4arch4Sm90ELb0ELb0ELb1ELb1ELb1ELb0ELb0ELb1ELb1ELb1ELb1ELb0EEENS1_21CollectiveEpilogueFwdINS6_IJSA_SC_SB_EEES9_SE_SG_Li256ELb1ELb1ELb1ELb0EEENS1_36VarlenDynamicPersistentTileSchedulerILi128ELi80ELi256ELi128ELb1ELb1ELb1ELb0ELb1ELb1EEEEEEEEEvNT_6ParamsE:
[----:B------:R-:W-:Y:S01]  /*0000*/  LDC R1, c[0x0][0x37c] ;  /* 0x0000df00ff017b82 */ /* 0x000fe20000000800 */
[----:B------:R-:W-:Y:S05]  /*0010*/  EXIT ;  /* 0x000000000000794d */ /* 0x000fea0003800000 */
.L_x_1:
        /* <DEDUP_REMOVED lines=14> */
.L_x_10:


//--------------------- .text._ZN7cutlass13device_kernelIN5flash11enable_sm90INS1_16FlashAttnFwdSm90INS1_25CollectiveMainloopFwdSm90ILi2EN4cute5tupleIJNS5_1CILi1EEES8_S8_EEENS6_IJNS7_ILi128EEENS7_ILi80EEENS7_ILi256EEEEEELi256ENS_10bfloat16_tEfNS_4arch4Sm90ELb0ELb0ELb1ELb1ELb1ELb1ELb0ELb1ELb1ELb1ELb1ELb0EEENS1_21CollectiveEpilogueFwdINS6_IJSA_SC_SB_EEES9_SE_SG_Li256ELb1ELb1ELb1ELb0EEENS1_36VarlenDynamicPersistentTileSchedulerILi128ELi80ELi256ELi128ELb1ELb1ELb1ELb0ELb1ELb1EEEEEEEEEvNT_6ParamsE --------------------------
	.section	.text._ZN7cutlass13device_kernelIN5flash11enable_sm90INS1_16FlashAttnFwdSm90INS1_25CollectiveMainloopFwdSm90ILi2EN4cute5tupleIJNS5_1CILi1EEES8_S8_EEENS6_IJNS7_ILi128EEENS7_ILi80EEENS7_ILi256EEEEEELi256ENS_10bfloat16_tEfNS_4arch4Sm90ELb0ELb0ELb1ELb1ELb1ELb1ELb0ELb1ELb1ELb1ELb1ELb0EEENS1_21CollectiveEpilogueFwdINS6_IJSA_SC_SB_EEES9_SE_SG_Li256ELb1ELb1ELb1ELb0EEENS1_36VarlenDynamicPersistentTileSchedulerILi128ELi80ELi256ELi128ELb1ELb1ELb1ELb0ELb1ELb1EEEEEEEEEvNT_6ParamsE,"ax",@progbits
	.align	128
.text._ZN7cutlass13device_kernelIN5flash11enable_sm90INS1_16FlashAttnFwdSm90INS1_25CollectiveMainloopFwdSm90ILi2EN4cute5tupleIJNS5_1CILi1EEES8_S8_EEENS6_IJNS7_ILi128EEENS7_ILi80EEENS7_ILi256EEEEEELi256ENS_10bfloat16_tEfNS_4arch4Sm90ELb0ELb0ELb1ELb1ELb1ELb1ELb0ELb1ELb1ELb1ELb1ELb0EEENS1_21CollectiveEpilogueFwdINS6_IJSA_SC_SB_EEES9_SE_SG_Li256ELb1ELb1ELb1ELb0EEENS1_36VarlenDynamicPersistentTileSchedulerILi128ELi80ELi256ELi128ELb1ELb1ELb1ELb0ELb1ELb1EEEEEEEEEvNT_6ParamsE:
        .type           _ZN7cutlass13device_kernelIN5flash11enable_sm90INS1_16FlashAttnFwdSm90INS1_25CollectiveMainloopFwdSm90ILi2EN4cute5tupleIJNS5_1CILi1EEES8_S8_EEENS6_IJNS7_ILi128EEENS7_ILi80EEENS7_ILi256EEEEEELi256ENS_10bfloat16_tEfNS_4arch4Sm90ELb0ELb0ELb1ELb1ELb1ELb1ELb0ELb1ELb1ELb1ELb1ELb0EEENS1_21CollectiveEpilogueFwdINS6_IJSA_SC_SB_EEES9_SE_SG_Li256ELb1ELb1ELb1ELb0EEENS1_36VarlenDynamicPersistentTileSchedulerILi128ELi80ELi256ELi128ELb1ELb1ELb1ELb0ELb1ELb1EEEEEEEEEvNT_6ParamsE,@function
        .size           _ZN7cutlass13device_kernelIN5flash11enable_sm90INS1_16FlashAttnFwdSm90INS1_25CollectiveMainloopFwdSm90ILi2EN4cute5tupleIJNS5_1CILi1EEES8_S8_EEENS6_IJNS7_ILi128EEENS7_ILi80EEENS7_ILi256EEEEEELi256ENS_10bfloat16_tEfNS_4arch4Sm90ELb0ELb0ELb1ELb1ELb1ELb1ELb0ELb1ELb1ELb1ELb1ELb0EEENS1_21CollectiveEpilogueFwdINS6_IJSA_SC_SB_EEES9_SE_SG_Li256ELb1ELb1ELb1ELb0EEENS1_36VarlenDynamicPersistentTileSchedulerILi128ELi80ELi256ELi128ELb1ELb1ELb1ELb0ELb1ELb1EEEEEEEEEvNT_6ParamsE,(.L_x_11 - _ZN7cutlass13device_kernelIN5flash11enable_sm90INS1_16FlashAttnFwdSm90INS1_25CollectiveMainloopFwdSm90ILi2EN4cute5tupleIJNS5_1CILi1EEES8_S8_EEENS6_IJNS7_ILi128EEENS7_ILi80EEENS7_ILi256EEEEEELi256ENS_10bfloat16_tEfNS_4arch4Sm90ELb0ELb0ELb1ELb1ELb1ELb1ELb0ELb1ELb1ELb1ELb1ELb0EEENS1_21CollectiveEpilogueFwdINS6_IJSA_SC_SB_EEES9_SE_SG_Li256ELb1ELb1ELb1ELb0EEENS1_36VarlenDynamicPersistentTileSchedulerILi128ELi80ELi256ELi128ELb1ELb1ELb1ELb0ELb1ELb1EEEEEEEEEvNT_6ParamsE)
        .other          _ZN7cutlass13device_kernelIN5flash11enable_sm90INS1_16FlashAttnFwdSm90INS1_25CollectiveMainloopFwdSm90ILi2EN4cute5tupleIJNS5_1CILi1EEES8_S8_EEENS6_IJNS7_ILi128EEENS7_ILi80EEENS7_ILi256EEEEEELi256ENS_10bfloat16_tEfNS_4arch4Sm90ELb0ELb0ELb1ELb1ELb1ELb1ELb0ELb1ELb1ELb1ELb1ELb0EEENS1_21CollectiveEpilogueFwdINS6_IJSA_SC_SB_EEES9_SE_SG_Li256ELb1ELb1ELb1ELb0EEENS1_36VarlenDynamicPersistentTileSchedulerILi128ELi80ELi256ELi128ELb1ELb1ELb1ELb0ELb1ELb1EEEEEEEEEvNT_6ParamsE,@"STO_CUDA_ENTRY STV_DEFAULT"
_ZN7cutlass13device_kernelIN5flash11enable_sm90INS1_16FlashAttnFwdSm90INS1_25CollectiveMainloopFwdSm90ILi2EN4cute5tupleIJNS5_1CILi1EEES8_S8_EEENS6_IJNS7_ILi128EEENS7_ILi80EEENS7_ILi256EEEEEELi256ENS_10bfloat16_tEfNS_4arch4Sm90ELb0ELb0ELb1ELb1ELb1ELb1ELb0ELb1ELb1ELb1ELb1ELb0EEENS1_21CollectiveEpilogueFwdINS6_IJSA_SC_SB_EEES9_SE_SG_Li256ELb1ELb1ELb1ELb0EEENS1_36VarlenDynamicPersistentTileSchedulerILi128ELi80ELi256ELi128ELb1ELb1ELb1ELb0ELb1ELb1EEEEEEEEEvNT_6ParamsE:
[----:B------:R-:W-:Y:S01]  /*0000*/  LDC R1, c[0x0][0x37c] ;  /* 0x0000df00ff017b82 */ /* 0x000fe20000000800 */
[----:B------:R-:W-:Y:S05]  /*0010*/  EXIT ;  /* 0x000000000000794d */ /* 0x000fea0003800000 */
.L_x_2:
        /* <DEDUP_REMOVED lines=14> */
.L_x_11:


//--------------------- .text._ZN7cutlass13device_kernelIN5flash11enable_sm90INS1_16FlashAttnFwdSm90INS1_25CollectiveMainloopFwdSm90ILi2EN4cute5tupleIJNS5_1CILi1EEES8_S8_EEENS6_IJNS7_ILi128EEENS7_ILi64EEENS7_ILi256EEEEEELi256ENS_10bfloat16_tEfNS_4arch4Sm90ELb0ELb1ELb1ELb0ELb1ELb0ELb0ELb1ELb1ELb1ELb1ELb0EEENS1_21CollectiveEpilogueFwdINS6_IJSA_SC_SB_EEES9_SE_SG_Li256ELb0ELb1ELb1ELb0EEENS1_19SingleTileSchedulerILb0ELb1ELb1ELi128EEEEEEEEEvNT_6ParamsE --------------------------
	.section	.text._ZN7cutlass13device_kernelIN5flash11enable_sm90INS1_16FlashAttnFwdSm90INS1_25CollectiveMainloopFwdSm90ILi2EN4cute5tupleIJNS5_1CILi1EEES8_S8_EEENS6_IJNS7_ILi128EEENS7_ILi64EEENS7_ILi256EEEEEELi256ENS_10bfloat16_tEfNS_4arch4Sm90ELb0ELb1ELb1ELb0ELb1ELb0ELb0ELb1ELb1ELb1ELb1ELb0EEENS1_21CollectiveEpilogueFwdINS6_IJSA_SC_SB_EEES9_SE_SG_Li256ELb0ELb1ELb1ELb0EEENS1_19SingleTileSchedulerILb0ELb1ELb1ELi128EEEEEEEEEvNT_6ParamsE,"ax",@progbits
	.align	128
.text._ZN7cutlass13device_kernelIN5flash11enable_sm90INS1_16FlashAttnFwdSm90INS1_25CollectiveMainloopFwdSm90ILi2EN4cute5tupleIJNS5_1CILi1EEES8_S8_EEENS6_IJNS7_ILi128EEENS7_ILi64EEENS7_ILi256EEEEEELi256ENS_10bfloat16_tEfNS_4arch4Sm90ELb0ELb1ELb1ELb0ELb1ELb0ELb0ELb1ELb1ELb1ELb1ELb0EEENS1_21CollectiveEpilogueFwdINS6_IJSA_SC_SB_EEES9_SE_SG_Li256ELb0ELb1ELb1ELb0EEENS1_19SingleTileSchedulerILb0ELb1ELb1ELi128EEEEEEEEEvNT_6ParamsE:
        .type           _ZN7cutlass13device_kernelIN5flash11enable_sm90INS1_16FlashAttnFwdSm90INS1_25CollectiveMainloopFwdSm90ILi2EN4cute5tupleIJNS5_1CILi1EEES8_S8_EEENS6_IJNS7_ILi128EEENS7_ILi64EEENS7_ILi256EEEEEELi256ENS_10bfloat16_tEfNS_4arch4Sm90ELb0ELb1ELb1ELb0ELb1ELb0ELb0ELb1ELb1ELb1ELb1ELb0EEENS1_21CollectiveEpilogueFwdINS6_IJSA_SC_SB_EEES9_SE_SG_Li256ELb0ELb1ELb1ELb0EEENS1_19SingleTileSchedulerILb0ELb1ELb1ELi128EEEEEEEEEvNT_6ParamsE,@function
        .size           _ZN7cutlass13device_kernelIN5flash11enable_sm90INS1_16FlashAttnFwdSm90INS1_25CollectiveMainloopFwdSm90ILi2EN4cute5tupleIJNS5_1CILi1EEES8_S8_EEENS6_IJNS7_ILi128EEENS7_ILi64EEENS7_ILi256EEEEEELi256ENS_10bfloat16_tEfNS_4arch4Sm90ELb0ELb1ELb1ELb0ELb1ELb0ELb0ELb1ELb1ELb1ELb1ELb0EEENS1_21CollectiveEpilogueFwdINS6_IJSA_SC_SB_EEES9_SE_SG_Li256ELb0ELb1ELb1ELb0EEENS1_19SingleTileSchedulerILb0ELb1ELb1ELi128EEEEEEEEEvNT_6ParamsE,(.L_x_12 - _ZN7cutlass13device_kernelIN5flash11enable_sm90INS1_16FlashAttnFwdSm90INS1_25CollectiveMainloopFwdSm90ILi2EN4cute5tupleIJNS5_1CILi1EEES8_S8_EEENS6_IJNS7_ILi128EEENS7_ILi64EEENS7_ILi256EEEEEELi256ENS_10bfloat16_tEfNS_4arch4Sm90ELb0ELb1ELb1ELb0ELb1ELb0ELb0ELb1ELb1ELb1ELb1ELb0EEENS1_21CollectiveEpilogueFwdINS6_IJSA_SC_SB_EEES9_SE_SG_Li256ELb0ELb1ELb1ELb0EEENS1_19SingleTileSchedulerILb0ELb1ELb1ELi128EEEEEEEEEvNT_6ParamsE)
        .other          _ZN7cutlass13device_kernelIN5flash11enable_sm90INS1_16FlashAttnFwdSm90INS1_25CollectiveMainloopFwdSm90ILi2EN4cute5tupleIJNS5_1CILi1EEES8_S8_EEENS6_IJNS7_ILi128EEENS7_ILi64EEENS7_ILi256EEEEEELi256ENS_10bfloat16_tEfNS_4arch4Sm90ELb0ELb1ELb1ELb0ELb1ELb0ELb0ELb1ELb1ELb1ELb1ELb0EEENS1_21CollectiveEpilogueFwdINS6_IJSA_SC_SB_EEES9_SE_SG_Li256ELb0ELb1ELb1ELb0EEENS1_19SingleTileSchedulerILb0ELb1ELb1ELi128EEEEEEEEEvNT_6ParamsE,@"STO_CUDA_ENTRY STV_DEFAULT"
_ZN7cutlass13device_kernelIN5flash11enable_sm90INS1_16FlashAttnFwdSm90INS1_25CollectiveMainloopFwdSm90ILi2EN4cute5tupleIJNS5_1CILi1EEES8_S8_EEENS6_IJNS7_ILi128EEENS7_ILi64EEENS7_ILi256EEEEEELi256ENS_10bfloat16_tEfNS_4arch4Sm90ELb0ELb1ELb1ELb0ELb1ELb0ELb0ELb1ELb1ELb1ELb1ELb0EEENS1_21CollectiveEpilogueFwdINS6_IJSA_SC_SB_EEES9_SE_SG_Li256ELb0ELb1ELb1ELb0EEENS1_19SingleTileSchedulerILb0ELb1ELb1ELi128EEEEEEEEEvNT_6ParamsE:
[----:B------:R-:W-:Y:S01]  /*0000*/  LDC R1, c[0x0][0x37c] ;  /* 0x0000df00ff017b82 */ /* 0x000fe20000000800 */
[----:B------:R-:W-:Y:S05]  /*0010*/  EXIT ;  /* 0x000000000000794d */ /* 0x000fea0003800000 */
.L_x_3:
        /* <DEDUP_REMOVED lines=14> */
.L_x_12:


//--------------------- .text._ZN7cutlass13device_kernelIN5flash11enable_sm90INS1_16FlashAttnFwdSm90INS1_25CollectiveMainloopFwdSm90ILi2EN4cute5tupleIJNS5_1CILi1EEES8_S8_EEENS6_IJNS7_ILi128EEENS7_ILi64EEENS7_ILi256EEEEEELi256ENS_10bfloat16_tEfNS_4arch4Sm90ELb0ELb1ELb1ELb1ELb1ELb0ELb0ELb1ELb1ELb1ELb1ELb0EEENS1_21CollectiveEpilogueFwdINS6_IJSA_SC_SB_EEES9_SE_SG_Li256ELb1ELb1ELb1ELb0EEENS1_36VarlenDynamicPersistentTileSchedulerILi128ELi64ELi256ELi128ELb1ELb1ELb1ELb1ELb0ELb1EEEEEEEEEvNT_6ParamsE --------------------------
	.section	.text._ZN7cutlass13device_kernelIN5flash11enable_sm90INS1_16FlashAttnFwdSm90INS1_25CollectiveMainloopFwdSm90ILi2EN4cute5tupleIJNS5_1CILi1EEES8_S8_EEENS6_IJNS7_ILi128EEENS7_ILi64EEENS7_ILi256EEEEEELi256ENS_10bfloat16_tEfNS_4arch4Sm90ELb0ELb1ELb1ELb1ELb1ELb0ELb0ELb1ELb1ELb1ELb1ELb0EEENS1_21CollectiveEpilogueFwdINS6_IJSA_SC_SB_EEES9_SE_SG_Li256ELb1ELb1ELb1ELb0EEENS1_36VarlenDynamicPersistentTileSchedulerILi128ELi64ELi256ELi128ELb1ELb1ELb1ELb1ELb0ELb1EEEEEEEEEvNT_6ParamsE,"ax",@progbits
	.align	128
.text._ZN7cutlass13device_kernelIN5flash11enable_sm90INS1_16FlashAttnFwdSm90INS1_25CollectiveMainloopFwdSm90ILi2EN4cute5tupleIJNS5_1CILi1EEES8_S8_EEENS6_IJNS7_ILi128EEENS7_ILi64EEENS7_ILi256EEEEEELi256ENS_10bfloat16_tEfNS_4arch4Sm90ELb0ELb1ELb1ELb1ELb1ELb0ELb0ELb1ELb1ELb1ELb1ELb0EEENS1_21CollectiveEpilogueFwdINS6_IJSA_SC_SB_EEES9_SE_SG_Li256ELb1ELb1ELb1ELb0EEENS1_36VarlenDynamicPersistentTileSchedulerILi128ELi64ELi256ELi128ELb1ELb1ELb1ELb1ELb0ELb1EEEEEEEEEvNT_6ParamsE:
        .type           _ZN7cutlass13device_kernelIN5flash11enable_sm90INS1_16FlashAttnFwdSm90INS1_25CollectiveMainloopFwdSm90ILi2EN4cute5tupleIJNS5_1CILi1EEES8_S8_EEENS6_IJNS7_ILi128EEENS7_ILi64EEENS7_ILi256EEEEEELi256ENS_10bfloat16_tEfNS_4arch4Sm90ELb0ELb1ELb1ELb1ELb1ELb0ELb0ELb1ELb1ELb1ELb1ELb0EEENS1_21CollectiveEpilogueFwdINS6_IJSA_SC_SB_EEES9_SE_SG_Li256ELb1ELb1ELb1ELb0EEENS1_36VarlenDynamicPersistentTileSchedulerILi128ELi64ELi256ELi128ELb1ELb1ELb1ELb1ELb0ELb1EEEEEEEEEvNT_6ParamsE,@function
        .size           _ZN7cutlass13device_kernelIN5flash11enable_sm90INS1_16FlashAttnFwdSm90INS1_25CollectiveMainloopFwdSm90ILi2EN4cute5tupleIJNS5_1CILi1EEES8_S8_EEENS6_IJNS7_ILi128EEENS7_ILi64EEENS7_ILi256EEEEEELi256ENS_10bfloat16_tEfNS_4arch4Sm90ELb0ELb1ELb1ELb1ELb1ELb0ELb0ELb1ELb1ELb1ELb1ELb0EEENS1_21CollectiveEpilogueFwdINS6_IJSA_SC_SB_EEES9_SE_SG_Li256ELb1ELb1ELb1ELb0EEENS1_36VarlenDynamicPersistentTileSchedulerILi128ELi64ELi256ELi128ELb1ELb1ELb1ELb1ELb0ELb1EEEEEEEEEvNT_6ParamsE,(.L_x_13 - _ZN7cutlass13device_kernelIN5flash11enable_sm90INS1_16FlashAttnFwdSm90INS1_25CollectiveMainloopFwdSm90ILi2EN4cute5tupleIJNS5_1CILi1EEES8_S8_EEENS6_IJNS7_ILi128EEENS7_ILi64EEENS7_ILi256EEEEEELi256ENS_10bfloat16_tEfNS_4arch4Sm90ELb0ELb1ELb1ELb1ELb1ELb0ELb0ELb1ELb1ELb1ELb1ELb0EEENS1_21CollectiveEpilogueFwdINS6_IJSA_SC_SB_EEES9_SE_SG_Li256ELb1ELb1ELb1ELb0EEENS1_36VarlenDynamicPersistentTileSchedulerILi128ELi64ELi256ELi128ELb1ELb1ELb1ELb1ELb0ELb1EEEEEEEEEvNT_6ParamsE)
        .other          _ZN7cutlass13device_kernelIN5flash11enable_sm90INS1_16FlashAttnFwdSm90INS1_25CollectiveMainloopFwdSm90ILi2EN4cute5tupleIJNS5_1CILi1EEES8_S8_EEENS6_IJNS7_ILi128EEENS7_ILi64EEENS7_ILi256EEEEEELi256ENS_10bfloat16_tEfNS_4arch4Sm90ELb0ELb1ELb1ELb1ELb1ELb0ELb0ELb1ELb1ELb1ELb1ELb0EEENS1_21CollectiveEpilogueFwdINS6_IJSA_SC_SB_EEES9_SE_SG_Li256ELb1ELb1ELb1ELb0EEENS1_36VarlenDynamicPersistentTileSchedulerILi128ELi64ELi256ELi128ELb1ELb1ELb1ELb1ELb0ELb1EEEEEEEEEvNT_6ParamsE,@"STO_CUDA_ENTRY STV_DEFAULT"
_ZN7cutlass13device_kernelIN5flash11enable_sm90INS1_16FlashAttnFwdSm90INS1_25CollectiveMainloopFwdSm90ILi2EN4cute5tupleIJNS5_1CILi1EEES8_S8_EEENS6_IJNS7_ILi128EEENS7_ILi64EEENS7_ILi256EEEEEELi256ENS_10bfloat16_tEfNS_4arch4Sm90ELb0ELb1ELb1ELb1ELb1ELb0ELb0ELb1ELb1ELb1ELb1ELb0EEENS1_21CollectiveEpilogueFwdINS6_IJSA_SC_SB_EEES9_SE_SG_Li256ELb1ELb1ELb1ELb0EEENS1_36VarlenDynamicPersistentTileSchedulerILi128ELi64ELi256ELi128ELb1ELb1ELb1ELb1ELb0ELb1EEEEEEEEEvNT_6ParamsE:
[----:B------:R-:W-:Y:S01]  /*0000*/  LDC R1, c[0x0][0x37c] ;  /* 0x0000df00ff017b82 */ /* 0x000fe20000000800 */
[----:B------:R-:W-:Y:S05]  /*0010*/  EXIT ;  /* 0x000000000000794d */ /* 0x000fea0003800000 */
.L_x_4:
        /* <DEDUP_REMOVED lines=14> */
.L_x_13:


//--------------------- .text._ZN7cutlass13device_kernelIN5flash11enable_sm90INS1_16FlashAttnFwdSm90INS1_25CollectiveMainloopFwdSm90ILi2EN4cute5tupleIJNS5_1CILi1EEES8_S8_EEENS6_IJNS7_ILi128EEENS7_ILi64EEENS7_ILi256EEEEEELi256ENS_10bfloat16_tEfNS_4arch4Sm90ELb0ELb1ELb1ELb1ELb1ELb1ELb0ELb1ELb1ELb1ELb1ELb0EEENS1_21CollectiveEpilogueFwdINS6_IJSA_SC_SB_EEES9_SE_SG_Li256ELb1ELb1ELb1ELb0EEENS1_36VarlenDynamicPersistentTileSchedulerILi128ELi64ELi256ELi128ELb1ELb1ELb1ELb1ELb0ELb1EEEEEEEEEvNT_6ParamsE --------------------------
	.section	.text._ZN7cutlass13device_kernelIN5flash11enable_sm90INS1_16FlashAttnFwdSm90INS1_25CollectiveMainloopFwdSm90ILi2EN4cute5tupleIJNS5_1CILi1EEES8_S8_EEENS6_IJNS7_ILi128EEENS7_ILi64EEENS7_ILi256EEEEEELi256ENS_10bfloat16_tEfNS_4arch4Sm90ELb0ELb1ELb1ELb1ELb1ELb1ELb0ELb1ELb1ELb1ELb1ELb0EEENS1_21CollectiveEpilogueFwdINS6_IJSA_SC_SB_EEES9_SE_SG_Li256ELb1ELb1ELb1ELb0EEENS1_36VarlenDynamicPersistentTileSchedulerILi128ELi64ELi256ELi128ELb1ELb1ELb1ELb1ELb0ELb1EEEEEEEEEvNT_6ParamsE,"ax",@progbits
	.align	128
.text._ZN7cutlass13device_kernelIN5flash11enable_sm90INS1_16FlashAttnFwdSm90INS1_25CollectiveMainloopFwdSm90ILi2EN4cute5tupleIJNS5_1CILi1EEES8_S8_EEENS6_IJNS7_ILi128EEENS7_ILi64EEENS7_ILi256EEEEEELi256ENS_10bfloat16_tEfNS_4arch4Sm90ELb0ELb1ELb1ELb1ELb1ELb1ELb0ELb1ELb1ELb1ELb1ELb0EEENS1_21CollectiveEpilogueFwdINS6_IJSA_SC_SB_EEES9_SE_SG_Li256ELb1ELb1ELb1ELb0EEENS1_36VarlenDynamicPersistentTileSchedulerILi128ELi64ELi256ELi128ELb1ELb1ELb1ELb1ELb0ELb1EEEEEEEEEvNT_6ParamsE:
        .type           _ZN7cutlass13device_kernelIN5flash11enable_sm90INS1_16FlashAttnFwdSm90INS1_25CollectiveMainloopFwdSm90ILi2EN4cute5tupleIJNS5_1CILi1EEES8_S8_EEENS6_IJNS7_ILi128EEENS7_ILi64EEENS7_ILi256EEEEEELi256ENS_10bfloat16_tEfNS_4arch4Sm90ELb0ELb1ELb1ELb1ELb1ELb1ELb0ELb1ELb1ELb1ELb1ELb0EEENS1_21CollectiveEpilogueFwdINS6_IJSA_SC_SB_EEES9_SE_SG_Li256ELb1ELb1ELb1ELb0EEENS1_36VarlenDynamicPersistentTileSchedulerILi128ELi64ELi256ELi128ELb1ELb1ELb1ELb1ELb0ELb1EEEEEEEEEvNT_6ParamsE,@function
        .size           _ZN7cutlass13device_kernelIN5flash11enable_sm90INS1_16FlashAttnFwdSm90INS1_25CollectiveMainloopFwdSm90ILi2EN4cute5tupleIJNS5_1CILi1EEES8_S8_EEENS6_IJNS7_ILi128EEENS7_ILi64EEENS7_ILi256EEEEEELi256ENS_10bfloat16_tEfNS_4arch4Sm90ELb0ELb1ELb1ELb1ELb1ELb1ELb0ELb1ELb1ELb1ELb1ELb0EEENS1_21CollectiveEpilogueFwdINS6_IJSA_SC_SB_EEES9_SE_SG_Li256ELb1ELb1ELb1ELb0EEENS1_36VarlenDynamicPersistentTileSchedulerILi128ELi64ELi256ELi128ELb1ELb1ELb1ELb1ELb0ELb1EEEEEEEEEvNT_6ParamsE,(.L_x_14 - _ZN7cutlass13device_kernelIN5flash11enable_sm90INS1_16FlashAttnFwdSm90INS1_25CollectiveMainloopFwdSm90ILi2EN4cute5tupleIJNS5_1CILi1EEES8_S8_EEENS6_IJNS7_ILi128EEENS7_ILi64EEENS7_ILi256EEEEEELi256ENS_10bfloat16_tEfNS_4arch4Sm90ELb0ELb1ELb1ELb1ELb1ELb1ELb0ELb1ELb1ELb1ELb1ELb0EEENS1_21CollectiveEpilogueFwdINS6_IJSA_SC_SB_EEES9_SE_SG_Li256ELb1ELb1ELb1ELb0EEENS1_36VarlenDynamicPersistentTileSchedulerILi128ELi64ELi256ELi128ELb1ELb1ELb1ELb1ELb0ELb1EEEEEEEEEvNT_6ParamsE)
        .other          _ZN7cutlass13device_kernelIN5flash11enable_sm90INS1_16FlashAttnFwdSm90INS1_25CollectiveMainloopFwdSm90ILi2EN4cute5tupleIJNS5_1CILi1EEES8_S8_EEENS6_IJNS7_ILi128EEENS7_ILi64EEENS7_ILi256EEEEEELi256ENS_10bfloat16_tEfNS_4arch4Sm90ELb0ELb1ELb1ELb1ELb1ELb1ELb0ELb1ELb1ELb1ELb1ELb0EEENS1_21CollectiveEpilogueFwdINS6_IJSA_SC_SB_EEES9_SE_SG_Li256ELb1ELb1ELb1ELb0EEENS1_36VarlenDynamicPersistentTileSchedulerILi128ELi64ELi256ELi128ELb1ELb1ELb1ELb1ELb0ELb1EEEEEEEEEvNT_6ParamsE,@"STO_CUDA_ENTRY STV_DEFAULT"
_ZN7cutlass13device_kernelIN5flash11enable_sm90INS1_16FlashAttnFwdSm90INS1_25CollectiveMainloopFwdSm90ILi2EN4cute5tupleIJNS5_1CILi1EEES8_S8_EEENS6_IJNS7_ILi128EEENS7_ILi64EEENS7_ILi256EEEEEELi256ENS_10bfloat16_tEfNS_4arch4Sm90ELb0ELb1ELb1ELb1ELb1ELb1ELb0ELb1ELb1ELb1ELb1ELb0EEENS1_21CollectiveEpilogueFwdINS6_IJSA_SC_SB_EEES9_SE_SG_Li256ELb1ELb1ELb1ELb0EEENS1_36VarlenDynamicPersistentTileSchedulerILi128ELi64ELi256ELi128ELb1ELb1ELb1ELb1ELb0ELb1EEEEEEEEEvNT_6ParamsE:
[----:B------:R-:W-:Y:S01]  /*0000*/  LDC R1, c[0x0][0x37c] ;  /* 0x0000df00ff017b82 */ /* 0x000fe20000000800 */
[----:B------:R-:W-:Y:S05]  /*0010*/  EXIT ;  /* 0x000000000000794d */ /* 0x000fea0003800000 */
.L_x_5:
        /* <DEDUP_REMOVED lines=14> */
.L_x_14:


//--------------------- .text._ZN7cutlass13device_kernelIN5flash11enable_sm90INS1_16FlashAttnFwdSm90INS1_25CollectiveMainloopFwdSm90ILi2EN4cute5tupleIJNS5_1CILi1EEES8_S8_EEENS6_IJNS7_ILi128EEENS7_ILi80EEENS7_ILi256EEEEEELi256ENS_10bfloat16_tEfNS_4arch4Sm90ELb1ELb0ELb1ELb0ELb1ELb0ELb0ELb1ELb1ELb1ELb1ELb0EEENS1_21CollectiveEpilogueFwdINS6_IJSA_SC_SB_EEES9_SE_SG_Li256ELb0ELb1ELb1ELb0EEENS1_19SingleTileSchedulerILb0ELb1ELb1ELi128EEEEEEEEEvNT_6ParamsE --------------------------
	.section	.text._ZN7cutlass13device_kernelIN5flash11enable_sm90INS1_16FlashAttnFwdSm90INS1_25CollectiveMainloopFwdSm90ILi2EN4cute5tupleIJNS5_1CILi1EEES8_S8_EEENS6_IJNS7_ILi128EEENS7_ILi80EEENS7_ILi256EEEEEELi256ENS_10bfloat16_tEfNS_4arch4Sm90ELb1ELb0ELb1ELb0ELb1ELb0ELb0ELb1ELb1ELb1ELb1ELb0EEENS1_21CollectiveEpilogueFwdINS6_IJSA_SC_SB_EEES9_SE_SG_Li256ELb0ELb1ELb1ELb0EEENS1_19SingleTileSchedulerILb0ELb1ELb1ELi128EEEEEEEEEvNT_6ParamsE,"ax",@progbits
	.align	128
.text._ZN7cutlass13device_kernelIN5flash11enable_sm90INS1_16FlashAttnFwdSm90INS1_25CollectiveMainloopFwdSm90ILi2EN4cute5tupleIJNS5_1CILi1EEES8_S8_EEENS6_IJNS7_ILi128EEENS7_ILi80EEENS7_ILi256EEEEEELi256ENS_10bfloat16_tEfNS_4arch4Sm90ELb1ELb0ELb1ELb0ELb1ELb0ELb0ELb1ELb1ELb1ELb1ELb0EEENS1_21CollectiveEpilogueFwdINS6_IJSA_SC_SB_EEES9_SE_SG_Li256ELb0ELb1ELb1ELb0EEENS1_19SingleTileSchedulerILb0ELb1ELb1ELi128EEEEEEEEEvNT_6ParamsE:
        .type           _ZN7cutlass13device_kernelIN5flash11enable_sm90INS1_16FlashAttnFwdSm90INS1_25CollectiveMainloopFwdSm90ILi2EN4cute5tupleIJNS5_1CILi1EEES8_S8_EEENS6_IJNS7_ILi128EEENS7_ILi80EEENS7_ILi256EEEEEELi256ENS_10bfloat16_tEfNS_4arch4Sm90ELb1ELb0ELb1ELb0ELb1ELb0ELb0ELb1ELb1ELb1ELb1ELb0EEENS1_21CollectiveEpilogueFwdINS6_IJSA_SC_SB_EEES9_SE_SG_Li256ELb0ELb1ELb1ELb0EEENS1_19SingleTileSchedulerILb0ELb1ELb1ELi128EEEEEEEEEvNT_6ParamsE,@function
        .size           _ZN7cutlass13device_kernelIN5flash11enable_sm90INS1_16FlashAttnFwdSm90INS1_25CollectiveMainloopFwdSm90ILi2EN4cute5tupleIJNS5_1CILi1EEES8_S8_EEENS6_IJNS7_ILi128EEENS7_ILi80EEENS7_ILi256EEEEEELi256ENS_10bfloat16_tEfNS_4arch4Sm90ELb1ELb0ELb1ELb0ELb1ELb0ELb0ELb1ELb1ELb1ELb1ELb0EEENS1_21CollectiveEpilogueFwdINS6_IJSA_SC_SB_EEES9_SE_SG_Li256ELb0ELb1ELb1ELb0EEENS1_19SingleTileSchedulerILb0ELb1ELb1ELi128EEEEEEEEEvNT_6ParamsE,(.L_x_15 - _ZN7cutlass13device_kernelIN5flash11enable_sm90INS1_16FlashAttnFwdSm90INS1_25CollectiveMainloopFwdSm90ILi2EN4cute5tupleIJNS5_1CILi1EEES8_S8_EEENS6_IJNS7_ILi128EEENS7_ILi80EEENS7_ILi256EEEEEELi256ENS_10bfloat16_tEfNS_4arch4Sm90ELb1ELb0ELb1ELb0ELb1ELb0ELb0ELb1ELb1ELb1ELb1ELb0EEENS1_21CollectiveEpilogueFwdINS6_IJSA_SC_SB_EEES9_SE_SG_Li256ELb0ELb1ELb1ELb0EEENS1_19SingleTileSchedulerILb0ELb1ELb1ELi128EEEEEEEEEvNT_6ParamsE)
        .other          _ZN7cutlass13device_kernelIN5flash11enable_sm90INS1_16FlashAttnFwdSm90INS1_25CollectiveMainloopFwdSm90ILi2EN4cute5tupleIJNS5_1CILi1EEES8_S8_EEENS6_IJNS7_ILi128EEENS7_ILi80EEENS7_ILi256EEEEEELi256ENS_10bfloat16_tEfNS_4arch4Sm90ELb1ELb0ELb1ELb0ELb1ELb0ELb0ELb1ELb1ELb1ELb1ELb0EEENS1_21CollectiveEpilogueFwdINS6_IJSA_SC_SB_EEES9_SE_SG_Li256ELb0ELb1ELb1ELb0EEENS1_19SingleTileSchedulerILb0ELb1ELb1ELi128EEEEEEEEEvNT_6ParamsE,@"STO_CUDA_ENTRY STV_DEFAULT"
_ZN7cutlass13device_kernelIN5flash11enable_sm90INS1_16FlashAttnFwdSm90INS1_25CollectiveMainloopFwdSm90ILi2EN4cute5tupleIJNS5_1CILi1EEES8_S8_EEENS6_IJNS7_ILi128EEENS7_ILi80EEENS7_ILi256EEEEEELi256ENS_10bfloat16_tEfNS_4arch4Sm90ELb1ELb0ELb1ELb0ELb1ELb0ELb0ELb1ELb1ELb1ELb1ELb0EEENS1_21CollectiveEpilogueFwdINS6_IJSA_SC_SB_EEES9_SE_SG_Li256ELb0ELb1ELb1ELb0EEENS1_19SingleTileSchedulerILb0ELb1ELb1ELi128EEEEEEEEEvNT_6ParamsE:
[----:B------:R-:W-:Y:S01]  /*0000*/  LDC R1, c[0x0][0x37c] ;  /* 0x0000df00ff017b82 */ /* 0x000fe20000000800 */
[----:B------:R-:W-:Y:S05]  /*0010*/  EXIT ;  /* 0x000000000000794d */ /* 0x000fea0003800000 */
.L_x_6:
        /* <DEDUP_REMOVED lines=14> */
.L_x_15:


//--------------------- .text._ZN7cutlass13device_kernelIN5flash11enable_sm90INS1_16FlashAttnFwdSm90INS1_25CollectiveMainloopFwdSm90ILi2EN4cute5tupleIJNS5_1CILi1EEES8_S8_EEENS6_IJNS7_ILi128EEENS7_ILi80EEENS7_ILi256EEEEEELi256ENS_10bfloat16_tEfNS_4arch4Sm90ELb1ELb0ELb1ELb1ELb1ELb0ELb0ELb1ELb1ELb1ELb1ELb0EEENS1_21CollectiveEpilogueFwdINS6_IJSA_SC_SB_EEES9_SE_SG_Li256ELb1ELb1ELb1ELb0EEENS1_36VarlenDynamicPersistentTileSchedulerILi128ELi80ELi256ELi128ELb1ELb1ELb1ELb1ELb1ELb1EEEEEEEEEvNT_6ParamsE --------------------------
	.section	.text._ZN7cutlass13device_kernelIN5flash11enable_sm90INS1_16FlashAttnFwdSm90INS1_25CollectiveMainloopFwdSm90ILi2EN4cute5tupleIJNS5_1CILi1EEES8_S8_EEENS6_IJNS7_ILi128EEENS7_ILi80EEENS7_ILi256EEEEEELi256ENS_10bfloat16_tEfNS_4arch4Sm90ELb1ELb0ELb1ELb1ELb1ELb0ELb0ELb1ELb1ELb1ELb1ELb0EEENS1_21CollectiveEpilogueFwdINS6_IJSA_SC_SB_EEES9_SE_SG_Li256ELb1ELb1ELb1ELb0EEENS1_36VarlenDynamicPersistentTileSchedulerILi128ELi80ELi256ELi128ELb1ELb1ELb1ELb1ELb1ELb1EEEEEEEEEvNT_6ParamsE,"ax",@progbits
	.align	128
.text._ZN7cutlass13device_kernelIN5flash11enable_sm90INS1_16FlashAttnFwdSm90INS1_25CollectiveMainloopFwdSm90ILi2EN4cute5tupleIJNS5_1CILi1EEES8_S8_EEENS6_IJNS7_ILi128EEENS7_ILi80EEENS7_ILi256EEEEEELi256ENS_10bfloat16_tEfNS_4arch4Sm90ELb1ELb0ELb1ELb1ELb1ELb0ELb0ELb1ELb1ELb1ELb1ELb0EEENS1_21CollectiveEpilogueFwdINS6_IJSA_SC_SB_EEES9_SE_SG_Li256ELb1ELb1ELb1ELb0EEENS1_36VarlenDynamicPersistentTileSchedulerILi128ELi80ELi256ELi128ELb1ELb1ELb1ELb1ELb1ELb1EEEEEEEEEvNT_6ParamsE:
        .type           _ZN7cutlass13device_kernelIN5flash11enable_sm90INS1_16FlashAttnFwdSm90INS1_25CollectiveMainloopFwdSm90ILi2EN4cute5tupleIJNS5_1CILi1EEES8_S8_EEENS6_IJNS7_ILi128EEENS7_ILi80EEENS7_ILi256EEEEEELi256ENS_10bfloat16_tEfNS_4arch4Sm90ELb1ELb0ELb1ELb1ELb1ELb0ELb0ELb1ELb1ELb1ELb1ELb0EEENS1_21CollectiveEpilogueFwdINS6_IJSA_SC_SB_EEES9_SE_SG_Li256ELb1ELb1ELb1ELb0EEENS1_36VarlenDynamicPersistentTileSchedulerILi128ELi80ELi256ELi128ELb1ELb1ELb1ELb1ELb1ELb1EEEEEEEEEvNT_6ParamsE,@function
        .size           _ZN7cutlass13device_kernelIN5flash11enable_sm90INS1_16FlashAttnFwdSm90INS1_25CollectiveMainloopFwdSm90ILi2EN4cute5tupleIJNS5_1CILi1EEES8_S8_EEENS6_IJNS7_ILi128EEENS7_ILi80EEENS7_ILi256EEEEEELi256ENS_10bfloat16_tEfNS_4arch4Sm90ELb1ELb0ELb1ELb1ELb1ELb0ELb0ELb1ELb1ELb1ELb1ELb0EEENS1_21CollectiveEpilogueFwdINS6_IJSA_SC_SB_EEES9_SE_SG_Li256ELb1ELb1ELb1ELb0EEENS1_36VarlenDynamicPersistentTileSchedulerILi128ELi80ELi256ELi128ELb1ELb1ELb1ELb1ELb1ELb1EEEEEEEEEvNT_6ParamsE,(.L_x_16 - _ZN7cutlass13device_kernelIN5flash11enable_sm90INS1_16FlashAttnFwdSm90INS1_25CollectiveMainloopFwdSm90ILi2EN4cute5tupleIJNS5_1CILi1EEES8_S8_EEENS6_IJNS7_ILi128EEENS7_ILi80EEENS7_ILi256EEEEEELi256ENS_10bfloat16_tEfNS_4arch4Sm90ELb1ELb0ELb1ELb1ELb1ELb0ELb0ELb1ELb1ELb1ELb1ELb0EEENS1_21CollectiveEpilogueFwdINS6_IJSA_SC_SB_EEES9_SE_SG_Li256ELb1ELb1ELb1ELb0EEENS1_36VarlenDynamicPersistentTileSchedulerILi128ELi80ELi256ELi128ELb1ELb1ELb1ELb1ELb1ELb1EEEEEEEEEvNT_6ParamsE)
        .other          _ZN7cutlass13device_kernelIN5flash11enable_sm90INS1_16FlashAttnFwdSm90INS1_25CollectiveMainloopFwdSm90ILi2EN4cute5tupleIJNS5_1CILi1EEES8_S8_EEENS6_IJNS7_ILi128EEENS7_ILi80EEENS7_ILi256EEEEEELi256ENS_10bfloat16_tEfNS_4arch4Sm90ELb1ELb0ELb1ELb1ELb1ELb0ELb0ELb1ELb1ELb1ELb1ELb0EEENS1_21CollectiveEpilogueFwdINS6_IJSA_SC_SB_EEES9_SE_SG_Li256ELb1ELb1ELb1ELb0EEENS1_36VarlenDynamicPersistentTileSchedulerILi128ELi80ELi256ELi128ELb1ELb1ELb1ELb1ELb1ELb1EEEEEEEEEvNT_6ParamsE,@"STO_CUDA_ENTRY STV_DEFAULT"
_ZN7cutlass13device_kernelIN5flash11enable_sm90INS1_16FlashAttnFwdSm90INS1_25CollectiveMainloopFwdSm90ILi2EN4cute5tupleIJNS5_1CILi1EEES8_S8_EEENS6_IJNS7_ILi128EEENS7_ILi80EEENS7_ILi256EEEEEELi256ENS_10bfloat16_tEfNS_4arch4Sm90ELb1ELb0ELb1ELb1ELb1ELb0ELb0ELb1ELb1ELb1ELb1ELb0EEENS1_21CollectiveEpilogueFwdINS6_IJSA_SC_SB_EEES9_SE_SG_Li256ELb1ELb1ELb1ELb0EEENS1_36VarlenDynamicPersistentTileSchedulerILi128ELi80ELi256ELi128ELb1ELb1ELb1ELb1ELb1ELb1EEEEEEEEEvNT_6ParamsE:
[----:B------:R-:W-:Y:S01]  /*0000*/  LDC R1, c[0x0][0x37c] ;  /* 0x0000df00ff017b82 */ /* 0x000fe20000000800 */
[----:B------:R-:W-:Y:S05]  /*0010*/  EXIT ;  /* 0x000000000000794d */ /* 0x000fea0003800000 */
.L_x_7:
        /* <DEDUP_REMOVED lines=14> */
.L_x_16:


//--------------------- .text._ZN7cutlass13device_kernelIN5flash11enable_sm90INS1_16FlashAttnFwdSm90INS1_25CollectiveMainloopFwdSm90ILi2EN4cute5tupleIJNS5_1CILi1EEES8_S8_EEENS6_IJNS7_ILi128EEENS7_ILi80EEENS7_ILi256EEEEEELi256ENS_10bfloat16_tEfNS_4arch4Sm90ELb1ELb0ELb1ELb1ELb1ELb1ELb0ELb1ELb1ELb1ELb1ELb0EEENS1_21CollectiveEpilogueFwdINS6_IJSA_SC_SB_EEES9_SE_SG_Li256ELb1ELb1ELb1ELb0EEENS1_36VarlenDynamicPersistentTileSchedulerILi128ELi80ELi256ELi128ELb1ELb1ELb1ELb1ELb1ELb1EEEEEEEEEvNT_6ParamsE --------------------------
	.section	.text._ZN7cutlass13device_kernelIN5flash11enable_sm90INS1_16FlashAttnFwdSm90INS1_25CollectiveMainloopFwdSm90ILi2EN4cute5tupleIJNS5_1CILi1EEES8_S8_EEENS6_IJNS7_ILi128EEENS7_ILi80EEENS7_ILi256EEEEEELi256ENS_10bfloat16_tEfNS_4arch4Sm90ELb1ELb0ELb1ELb1ELb1ELb1ELb0ELb1ELb1ELb1ELb1ELb0EEENS1_21CollectiveEpilogueFwdINS6_IJSA_SC_SB_EEES9_SE_SG_Li256ELb1ELb1ELb1ELb0EEENS1_36VarlenDynamicPersistentTileSchedulerILi128ELi80ELi256ELi128ELb1ELb1ELb1ELb1ELb1ELb1EEEEEEEEEvNT_6ParamsE,"ax",@progbits
	.align	128
.text._ZN7cutlass13device_kernelIN5flash11enable_sm90INS1_16FlashAttnFwdSm90INS1_25CollectiveMainloopFwdSm90ILi2EN4cute5tupleIJNS5_1CILi1EEES8_S8_EEENS6_IJNS7_ILi128EEENS7_ILi80EEENS7_ILi256EEEEEELi256ENS_10bfloat16_tEfNS_4arch4Sm90ELb1ELb0ELb1ELb1ELb1ELb1ELb0ELb1ELb1ELb1ELb1ELb0EEENS1_21CollectiveEpilogueFwdINS6_IJSA_SC_SB_EEES9_SE_SG_Li256ELb1ELb1ELb1ELb0EEENS1_36VarlenDynamicPersistentTileSchedulerILi128ELi80ELi256ELi128ELb1ELb1ELb1ELb1ELb1ELb1EEEEEEEEEvNT_6ParamsE:
        .type           _ZN7cutlass13device_kernelIN5flash11enable_sm90INS1_16FlashAttnFwdSm90INS1_25CollectiveMainloopFwdSm90ILi2EN4cute5tupleIJNS5_1CILi1EEES8_S8_EEENS6_IJNS7_ILi128EEENS7_ILi80EEENS7_ILi256EEEEEELi256ENS_10bfloat16_tEfNS_4arch4Sm90ELb1ELb0ELb1ELb1ELb1ELb1ELb0ELb1ELb1ELb1ELb1ELb0EEENS1_21CollectiveEpilogueFwdINS6_IJSA_SC_SB_EEES9_SE_SG_Li256ELb1ELb1ELb1ELb0EEENS1_36VarlenDynamicPersistentTileSchedulerILi128ELi80ELi256ELi128ELb1ELb1ELb1ELb1ELb1ELb1EEEEEEEEEvNT_6ParamsE,@function
        .size           _ZN7cutlass13device_kernelIN5flash11enable_sm90INS1_16FlashAttnFwdSm90INS1_25CollectiveMainloopFwdSm90ILi2EN4cute5tupleIJNS5_1CILi1EEES8_S8_EEENS6_IJNS7_ILi128EEENS7_ILi80EEENS7_ILi256EEEEEELi256ENS_10bfloat16_tEfNS_4arch4Sm90ELb1ELb0ELb1ELb1ELb1ELb1ELb0ELb1ELb1ELb1ELb1ELb0EEENS1_21CollectiveEpilogueFwdINS6_IJSA_SC_SB_EEES9_SE_SG_Li256ELb1ELb1ELb1ELb0EEENS1_36VarlenDynamicPersistentTileSchedulerILi128ELi80ELi256ELi128ELb1ELb1ELb1ELb1ELb1ELb1EEEEEEEEEvNT_6ParamsE,(.L_x_17 - _ZN7cutlass13device_kernelIN5flash11enable_sm90INS1_16FlashAttnFwdSm90INS1_25CollectiveMainloopFwdSm90ILi2EN4cute5tupleIJNS5_1CILi1EEES8_S8_EEENS6_IJNS7_ILi128EEENS7_ILi80EEENS7_ILi256EEEEEELi256ENS_10bfloat16_tEfNS_4arch4Sm90ELb1ELb0ELb1ELb1ELb1ELb1ELb0ELb1ELb1ELb1ELb1ELb0EEENS1_21CollectiveEpilogueFwdINS6_IJSA_SC_SB_EEES9_SE_SG_Li256ELb1ELb1ELb1ELb0EEENS1_36VarlenDynamicPersistentTileSchedulerILi128ELi80ELi256ELi128ELb1ELb1ELb1ELb1ELb1ELb1EEEEEEEEEvNT_6ParamsE)
        .other          _ZN7cutlass13device_kernelIN5flash11enable_sm90INS1_16FlashAttnFwdSm90INS1_25CollectiveMainloopFwdSm90ILi2EN4cute5tupleIJNS5_1CILi1EEES8_S8_EEENS6_IJNS7_ILi128EEENS7_ILi80EEENS7_ILi256EEEEEELi256ENS_10bfloat16_tEfNS_4arch4Sm90ELb1ELb0ELb1ELb1ELb1ELb1ELb0ELb1ELb1ELb1ELb1ELb0EEENS1_21CollectiveEpilogueFwdINS6_IJSA_SC_SB_EEES9_SE_SG_Li256ELb1ELb1ELb1ELb0EEENS1_36VarlenDynamicPersistentTileSchedulerILi128ELi80ELi256ELi128ELb1ELb1ELb1ELb1ELb1ELb1EEEEEEEEEvNT_6ParamsE,@"STO_CUDA_ENTRY STV_DEFAULT"
_ZN7cutlass13device_kernelIN5flash11enable_sm90INS1_16FlashAttnFwdSm90INS1_25CollectiveMainloopFwdSm90ILi2EN4cute5tupleIJNS5_1CILi1EEES8_S8_EEENS6_IJNS7_ILi128EEENS7_ILi80EEENS7_ILi256EEEEEELi256ENS_10bfloat16_tEfNS_4arch4Sm90ELb1ELb0ELb1ELb1ELb1ELb1ELb0ELb1ELb1ELb1ELb1ELb0EEENS1_21CollectiveEpilogueFwdINS6_IJSA_SC_SB_EEES9_SE_SG_Li256ELb1ELb1ELb1ELb0EEENS1_36VarlenDynamicPersistentTileSchedulerILi128ELi80ELi256ELi128ELb1ELb1ELb1ELb1ELb1ELb1EEEEEEEEEvNT_6ParamsE:
[----:B------:R-:W-:Y:S01]  /*0000*/  LDC R1, c[0x0][0x37c] ;  /* 0x0000df00ff017b82 */ /* 0x000fe20000000800 */
[----:B------:R-:W-:Y:S05]  /*0010*/  EXIT ;  /* 0x000000000000794d */ /* 0x000fea0003800000 */
.L_x_8:
        /* <DEDUP_REMOVED lines=14> */
.L_x_17:


//--------------------- .nv.shared.reserved.0     --------------------------
	.section	.nv.shared.reserved.0,"aw",@nobits
	.weak		__nv_reservedSMEM_offset_0_alias
	.size		__nv_reservedSMEM_offset_0_alias, 0, 64
	.other		__nv_reservedSMEM_offset_0_alias,@"STO_CUDA_RESERVED_SHARED STV_DEFAULT"
__nv_reservedSMEM_offset_0_alias:
	.zero		0
	.zero		64


//--------------------- .nv.global                --------------------------
	.section	.nv.global,"aw",@nobits
.nv.global:
	.type		_ZN86_INTERNAL_1379c5dd_50_flash_fwd_hdim256_bf16_paged_split_softcap_sm90_cu_ceb34e2a_32924cute1_E,@object
	.size		_ZN86_INTERNAL_1379c5dd_50_flash_fwd_hdim256_bf16_paged_split_softcap_sm90_cu_ceb34e2a_32924cute1_E,(_ZN86_INTERNAL_1379c5dd_50_flash_fwd_hdim256_bf16_paged_split_softcap_sm90_cu_ceb34e2a_32924cuda3std3__45__cpo6cbeginE - _ZN86_INTERNAL_1379c5dd_50_flash_fwd_hdim256_bf16_paged_split_softcap_sm90_cu_ceb34e2a_32924cute1_E)
_ZN86_INTERNAL_1379c5dd_50_flash_fwd_hdim256_bf16_paged_split_softcap_sm90_cu_ceb34e2a_32924cute1_E:
	.zero		1
	.type		_ZN86_INTERNAL_1379c5dd_50_flash_fwd_hdim256_bf16_paged_split_softcap_sm90_cu_ceb34e2a_32924cuda3std3__45__cpo6cbeginE,@object
	.size		_ZN86_INTERNAL_1379c5dd_50_flash_fwd_hdim256_bf16_paged_split_softcap_sm90_cu_ceb34e2a_32924cuda3std3__45__cpo6cbeginE,(_ZN86_INTERNAL_1379c5dd_50_flash_fwd_hdim256_bf16_paged_split_softcap_sm90_cu_ceb34e2a_32924cuda3std3__48in_placeE - _ZN86_INTERNAL_1379c5dd_50_flash_fwd_hdim256_bf16_paged_split_softcap_sm90_cu_ceb34e2a_32924cuda3std3__45__cpo6cbeginE)
_ZN86_INTERNAL_1379c5dd_50_flash_fwd_hdim256_bf16_paged_split_softcap_sm90_cu_ceb34e2a_32924cuda3std3__45__cpo6cbeginE:
	.zero		1
	.type		_ZN86_INTERNAL_1379c5dd_50_flash_fwd_hdim256_bf16_paged_split_softcap_sm90_cu_ceb34e2a_32924cuda3std3__48in_placeE,@object
	.size		_ZN86_INTERNAL_1379c5dd_50_flash_fwd_hdim256_bf16_paged_split_softcap_sm90_cu_ceb34e2a_32924cuda3std3__48in_placeE,(_ZN86_INTERNAL_1379c5dd_50_flash_fwd_hdim256_bf16_paged_split_softcap_sm90_cu_ceb34e2a_32924cuda3std6ranges3__45__cpo9iter_moveE - _ZN86_INTERNAL_1379c5dd_50_flash_fwd_hdim256_bf16_paged_split_softcap_sm90_cu_ceb34e2a_32924cuda3std3__48in_placeE)
_ZN86_INTERNAL_1379c5dd_50_flash_fwd_hdim256_bf16_paged_split_softcap_sm90_cu_ceb34e2a_32924cuda3std3__48in_placeE:
	.zero		1
	.type		_ZN86_INTERNAL_1379c5dd_50_flash_fwd_hdim256_bf16_paged_split_softcap_sm90_cu_ceb34e2a_32924cuda3std6ranges3__45__cpo9iter_moveE,@object
	.size		_ZN86_INTERNAL_1379c5dd_50_flash_fwd_hdim256_bf16_paged_split_softcap_sm90_cu_ceb34e2a_32924cuda3std6ranges3__45__cpo9iter_moveE,(_ZN86_INTERNAL_1379c5dd_50_flash_fwd_hdim256_bf16_paged_split_softcap_sm90_cu_ceb34e2a_32924cuda3std3__45__cpo5beginE - _ZN86_INTERNAL_1379c5dd_50_flash_fwd_hdim256_bf16_paged_split_softcap_sm90_cu_ceb34e2a_32924cuda3std6ranges3__45__cpo9iter_moveE)
_ZN86_INTERNAL_1379c5dd_50_flash_fwd_hdim256_bf16_paged_split_softcap_sm90_cu_ceb34e2a_32924cuda3std6ranges3__45__cpo9iter_moveE:
	.zero		1
	.type		_ZN86_INTERNAL_1379c5dd_50_flash_fwd_hdim256_bf16_paged_split_softcap_sm90_cu_ceb34e2a_32924cuda3std3__45__cpo5beginE,@object
	.size		_ZN86_INTERNAL_1379c5dd_50_flash_fwd_hdim256_bf16_paged_split_softcap_sm90_cu_ceb34e2a_32924cuda3std3__45__cpo5beginE,(_ZN86_INTERNAL_1379c5dd_50_flash_fwd_hdim256_bf16_paged_split_softcap_sm90_cu_ceb34e2a_32924cuda3std3__488_GLOBAL__N__1379c5dd_50_flash_fwd_hdim256_bf16_paged_split_softcap_sm90_cu_ceb34e2a_32926ignoreE - _ZN86_INTERNAL_1379c5dd_50_flash_fwd_hdim256_bf16_paged_split_softcap_sm90_cu_ceb34e2a_32924cuda3std3__45__cpo5beginE)
_ZN86_INTERNAL_1379c5dd_50_flash_fwd_hdim256_bf16_paged_split_softcap_sm90_cu_ceb34e2a_32924cuda3std3__45__cpo5beginE:
	.zero		1
	.type		_ZN86_INTERNAL_1379c5dd_50_flash_fwd_hdim256_bf16_paged_split_softcap_sm90_cu_ceb34e2a_32924cuda3std3__488_GLOBAL__N__1379c5dd_50_flash_fwd_hdim256_bf16_paged_split_softcap_sm90_cu_ceb34e2a_32926ignoreE,@object
	.size		_ZN86_INTERNAL_1379c5dd_50_flash_fwd_hdim256_bf16_paged_split_softcap_sm90_cu_ceb34e2a_32924cuda3std3__488_GLOBAL__N__1379c5dd_50_flash_fwd_hdim256_bf16_paged_split_softcap_sm90_cu_ceb34e2a_32926ignoreE,(_ZN86_INTERNAL_1379c5dd_50_flash_fwd_hdim256_bf16_paged_split_softcap_sm90_cu_ceb34e2a_32924cute7productE - _ZN86_INTERNAL_1379c5dd_50_flash_fwd_hdim256_bf16_paged_split_softcap_sm90_cu_ceb34e2a_32924cuda3std3__488_GLOBAL__N__1379c5dd_50_flash_fwd_hdim256_bf16_paged_split_softcap_sm90_cu_ceb34e2a_32926ignoreE)
_ZN86_INTERNAL_1379c5dd_50_flash_fwd_hdim256_bf16_paged_split_softcap_sm90_cu_ceb34e2a_32924cuda3std3__488_GLOBAL__N__1379c5dd_50_flash_fwd_hdim256_bf16_paged_split_softcap_sm90_cu_ceb34e2a_32926ignoreE:
	.zero		1
	.type		_ZN86_INTERNAL_1379c5dd_50_flash_fwd_hdim256_bf16_paged_split_softcap_sm90_cu_ceb34e2a_32924cute7productE,@object
	.size		_ZN86_INTERNAL_1379c5dd_50_flash_fwd_hdim256_bf16_paged_split_softcap_sm90_cu_ceb34e2a_32924cute7productE,(_ZN86_INTERNAL_1379c5dd_50_flash_fwd_hdim256_bf16_paged_split_softcap_sm90_cu_ceb34e2a_32924cuda3std3__45__cpo3endE - _ZN86_INTERNAL_1379c5dd_50_flash_fwd_hdim256_bf16_paged_split_softcap_sm90_cu_ceb34e2a_32924cute7productE)
_ZN86_INTERNAL_1379c5dd_50_flash_fwd_hdim256_bf16_paged_split_softcap_sm90_cu_ceb34e2a_32924cute7productE:
	.zero		1
	.type		_ZN86_INTERNAL_1379c5dd_50_flash_fwd_hdim256_bf16_paged_split_softcap_sm90_cu_ceb34e2a_32924cuda3std3__45__cpo3endE,@object
	.size		_ZN86_INTERNAL_1379c5dd_50_flash_fwd_hdim256_bf16_paged_split_softcap_sm90_cu_ceb34e2a_32924cuda3std3__45__cpo3endE,(_ZN86_INTERNAL_1379c5dd_50_flash_fwd_hdim256_bf16_paged_split_softcap_sm90_cu_ceb34e2a_32924cuda3std3__419piecewise_constructE - _ZN86_INTERNAL_1379c5dd_50_flash_fwd_hdim256_bf16_paged_split_softcap_sm90_cu_ceb34e2a_32924cuda3std3__45__cpo3endE)
_ZN86_INTERNAL_1379c5dd_50_flash_fwd_hdim256_bf16_paged_split_softcap_sm90_cu_ceb34e2a_32924cuda3std3__45__cpo3endE:
	.zero		1
	.type		_ZN86_INTERNAL_1379c5dd_50_flash_fwd_hdim256_bf16_paged_split_softcap_sm90_cu_ceb34e2a_32924cuda3std3__419piecewise_constructE,@object
	.size		_ZN86_INTERNAL_1379c5dd_50_flash_fwd_hdim256_bf16_paged_split_softcap_sm90_cu_ceb34e2a_32924cuda3std3__419piecewise_constructE,(_ZN86_INTERNAL_1379c5dd_50_flash_fwd_hdim256_bf16_paged_split_softcap_sm90_cu_ceb34e2a_32924cuda3std3__45__cpo4cendE - _ZN86_INTERNAL_1379c5dd_50_flash_fwd_hdim256_bf16_paged_split_softcap_sm90_cu_ceb34e2a_32924cuda3std3__419piecewise_constructE)
_ZN86_INTERNAL_1379c5dd_50_flash_fwd_hdim256_bf16_paged_split_softcap_sm90_cu_ceb34e2a_32924cuda3std3__419piecewise_constructE:
	.zero		1
	.type		_ZN86_INTERNAL_1379c5dd_50_flash_fwd_hdim256_bf16_paged_split_softcap_sm90_cu_ceb34e2a_32924cuda3std3__45__cpo4cendE,@object
	.size		_ZN86_INTERNAL_1379c5dd_50_flash_fwd_hdim256_bf16_paged_split_softcap_sm90_cu_ceb34e2a_32924cuda3std3__45__cpo4cendE,(_ZN86_INTERNAL_1379c5dd_50_flash_fwd_hdim256_bf16_paged_split_softcap_sm90_cu_ceb34e2a_32924cuda3std6ranges3__45__cpo4swapE - _ZN86_INTERNAL_1379c5dd_50_flash_fwd_hdim256_bf16_paged_split_softcap_sm90_cu_ceb34e2a_32924cuda3std3__45__cpo4cendE)
_ZN86_INTERNAL_1379c5dd_50_flash_fwd_hdim256_bf16_paged_split_softcap_sm90_cu_ceb34e2a_32924cuda3std3__45__cpo4cendE:
	.zero		1
	.type		_ZN86_INTERNAL_1379c5dd_50_flash_fwd_hdim256_bf16_paged_split_softcap_sm90_cu_ceb34e2a_32924cuda3std6ranges3__45__cpo4swapE,@object
	.size		_ZN86_INTERNAL_1379c5dd_50_flash_fwd_hdim256_bf16_paged_split_softcap_sm90_cu_ceb34e2a_32924cuda3std6ranges3__45__cpo4swapE,(.L_7 - _ZN86_INTERNAL_1379c5dd_50_flash_fwd_hdim256_bf16_paged_split_softcap_sm90_cu_ceb34e2a_32924cuda3std6ranges3__45__cpo4swapE)
_ZN86_INTERNAL_1379c5dd_50_flash_fwd_hdim256_bf16_paged_split_softcap_sm90_cu_ceb34e2a_32924cuda3std6ranges3__45__cpo4swapE:
	.zero		1
.L_7:


//--------------------- .nv.constant0._ZN7cutlass13device_kernelIN5flash11enable_sm90INS1_16FlashAttnFwdSm90INS1_25CollectiveMainloopFwdSm90ILi2EN4cute5tupleIJNS5_1CILi1EEES8_S8_EEENS6_IJNS7_ILi128EEENS7_ILi80EEENS7_ILi256EEEEEELi256ENS_10bfloat16_tEfNS_4arch4Sm90ELb0ELb0ELb1ELb0ELb1ELb0ELb0ELb1ELb1ELb1ELb1ELb0EEENS1_21CollectiveEpilogueFwdINS6_IJSA_SC_SB_EEES9_SE_SG_Li256ELb0ELb1ELb1ELb0EEENS1_19SingleTileSchedulerILb0ELb1ELb1ELi128EEEEEEEEEvNT_6ParamsE --------------------------
	.section	.nv.constant0._ZN7cutlass13device_kernelIN5flash11enable_sm90INS1_16FlashAttnFwdSm90INS1_25CollectiveMainloopFwdSm90ILi2EN4cute5tupleIJNS5_1CILi1EEES8_S8_EEENS6_IJNS7_ILi128EEENS7_ILi80EEENS7_ILi256EEEEEELi256ENS_10bfloat16_tEfNS_4arch4Sm90ELb0ELb0ELb1ELb0ELb1ELb0ELb0ELb1ELb1ELb1ELb1ELb0EEENS1_21CollectiveEpilogueFwdINS6_IJSA_SC_SB_EEES9_SE_SG_Li256ELb0ELb1ELb1ELb0EEENS1_19SingleTileSchedulerILb0ELb1ELb1ELi128EEEEEEEEEvNT_6ParamsE,"a",@progbits
	.sectionflags	@""
	.align	4
.nv.constant0._ZN7cutlass13device_kernelIN5flash11enable_sm90INS1_16FlashAttnFwdSm90INS1_25CollectiveMainloopFwdSm90ILi2EN4cute5tupleIJNS5_1CILi1EEES8_S8_EEENS6_IJNS7_ILi128EEENS7_ILi80EEENS7_ILi256EEEEEELi256ENS_10bfloat16_tEfNS_4arch4Sm90ELb0ELb0ELb1ELb0ELb1ELb0ELb0ELb1ELb1ELb1ELb1ELb0EEENS1_21CollectiveEpilogueFwdINS6_IJSA_SC_SB_EEES9_SE_SG_Li256ELb0ELb1ELb1ELb0EEENS1_19SingleTileSchedulerILb0ELb1ELb1ELi128EEEEEEEEEvNT_6ParamsE:
	.zero		3456


//--------------------- .nv.constant0._ZN7cutlass13device_kernelIN5flash11enable_sm90INS1_16FlashAttnFwdSm90INS1_25CollectiveMainloopFwdSm90ILi2EN4cute5tupleIJNS5_1CILi1EEES8_S8_EEENS6_IJNS7_ILi128EEENS7_ILi80EEENS7_ILi256EEEEEELi256ENS_10bfloat16_tEfNS_4arch4Sm90ELb0ELb0ELb1ELb1ELb1ELb0ELb0ELb1ELb1ELb1ELb1ELb0EEENS1_21CollectiveEpilogueFwdINS6_IJSA_SC_SB_EEES9_SE_SG_Li256ELb1ELb1ELb1ELb0EEENS1_36VarlenDynamicPersistentTileSchedulerILi128ELi80ELi256ELi128ELb1ELb1ELb1ELb0ELb1ELb1EEEEEEEEEvNT_6ParamsE --------------------------
	.section	.nv.constant0._ZN7cutlass13device_kernelIN5flash11enable_sm90INS1_16FlashAttnFwdSm90INS1_25CollectiveMainloopFwdSm90ILi2EN4cute5tupleIJNS5_1CILi1EEES8_S8_EEENS6_IJNS7_ILi128EEENS7_ILi80EEENS7_ILi256EEEEEELi256ENS_10bfloat16_tEfNS_4arch4Sm90ELb0ELb0ELb1ELb1ELb1ELb0ELb0ELb1ELb1ELb1ELb1ELb0EEENS1_21CollectiveEpilogueFwdINS6_IJSA_SC_SB_EEES9_SE_SG_Li256ELb1ELb1ELb1ELb0EEENS1_36VarlenDynamicPersistentTileSchedulerILi128ELi80ELi256ELi128ELb1ELb1ELb1ELb0ELb1ELb1EEEEEEEEEvNT_6ParamsE,"a",@progbits
	.sectionflags	@""
	.align	4
.nv.constant0._ZN7cutlass13device_kernelIN5flash11enable_sm90INS1_16FlashAttnFwdSm90INS1_25CollectiveMainloopFwdSm90ILi2EN4cute5tupleIJNS5_1CILi1EEES8_S8_EEENS6_IJNS7_ILi128EEENS7_ILi80EEENS7_ILi256EEEEEELi256ENS_10bfloat16_tEfNS_4arch4Sm90ELb0ELb0ELb1ELb1ELb1ELb0ELb0ELb1ELb1ELb1ELb1ELb0EEENS1_21CollectiveEpilogueFwdINS6_IJSA_SC_SB_EEES9_SE_SG_Li256ELb1ELb1ELb1ELb0EEENS1_36VarlenDynamicPersistentTileSchedulerILi128ELi80ELi256ELi128ELb1ELb1ELb1ELb0ELb1ELb1EEEEEEEEEvNT_6ParamsE:
	.zero		3584


//--------------------- .nv.constant0._ZN7cutlass13device_kernelIN5flash11enable_sm90INS1_16FlashAttnFwdSm90INS1_25CollectiveMainloopFwdSm90ILi2EN4cute5tupleIJNS5_1CILi1EEES8_S8_EEENS6_IJNS7_ILi128EEENS7_ILi80EEENS7_ILi256EEEEEELi256ENS_10bfloat16_tEfNS_4arch4Sm90ELb0ELb0ELb1ELb1ELb1ELb1ELb0ELb1ELb1ELb1ELb1ELb0EEENS1_21CollectiveEpilogueFwdINS6_IJSA_SC_SB_EEES9_SE_SG_Li256ELb1ELb1ELb1ELb0EEENS1_36VarlenDynamicPersistentTileSchedulerILi128ELi80ELi256ELi128ELb1ELb1ELb1ELb0ELb1ELb1EEEEEEEEEvNT_6ParamsE --------------------------
	.section	.nv.constant0._ZN7cutlass13device_kernelIN5flash11enable_sm90INS1_16FlashAttnFwdSm90INS1_25CollectiveMainloopFwdSm90ILi2EN4cute5tupleIJNS5_1CILi1EEES8_S8_EEENS6_IJNS7_ILi128EEENS7_ILi80EEENS7_ILi256EEEEEELi256ENS_10bfloat16_tEfNS_4arch4Sm90ELb0ELb0ELb1ELb1ELb1ELb1ELb0ELb1ELb1ELb1ELb1ELb0EEENS1_21CollectiveEpilogueFwdINS6_IJSA_SC_SB_EEES9_SE_SG_Li256ELb1ELb1ELb1ELb0EEENS1_36VarlenDynamicPersistentTileSchedulerILi128ELi80ELi256ELi128ELb1ELb1ELb1ELb0ELb1ELb1EEEEEEEEEvNT_6ParamsE,"a",@progbits
	.sectionflags	@""
	.align	4
.nv.constant0._ZN7cutlass13device_kernelIN5flash11enable_sm90INS1_16FlashAttnFwdSm90INS1_25CollectiveMainloopFwdSm90ILi2EN4cute5tupleIJNS5_1CILi1EEES8_S8_EEENS6_IJNS7_ILi128EEENS7_ILi80EEENS7_ILi256EEEEEELi256ENS_10bfloat16_tEfNS_4arch4Sm90ELb0ELb0ELb1ELb1ELb1ELb1ELb0ELb1ELb1ELb1ELb1ELb0EEENS1_21CollectiveEpilogueFwdINS6_IJSA_SC_SB_EEES9_SE_SG_Li256ELb1ELb1ELb1ELb0EEENS1_36VarlenDynamicPersistentTileSchedulerILi128ELi80ELi256ELi128ELb1ELb1ELb1ELb0ELb1ELb1EEEEEEEEEvNT_6ParamsE:
	.zero		3584


//--------------------- .nv.constant0._ZN7cutlass13device_kernelIN5flash11enable_sm90INS1_16FlashAttnFwdSm90INS1_25CollectiveMainloopFwdSm90ILi2EN4cute5tupleIJNS5_1CILi1EEES8_S8_EEENS6_IJNS7_ILi128EEENS7_ILi64EEENS7_ILi256EEEEEELi256ENS_10bfloat16_tEfNS_4arch4Sm90ELb0ELb1ELb1ELb0ELb1ELb0ELb0ELb1ELb1ELb1ELb1ELb0EEENS1_21CollectiveEpilogueFwdINS6_IJSA_SC_SB_EEES9_SE_SG_Li256ELb0ELb1ELb1ELb0EEENS1_19SingleTileSchedulerILb0ELb1ELb1ELi128EEEEEEEEEvNT_6ParamsE --------------------------
	.section	.nv.constant0._ZN7cutlass13device_kernelIN5flash11enable_sm90INS1_16FlashAttnFwdSm90INS1_25CollectiveMainloopFwdSm90ILi2EN4cute5tupleIJNS5_1CILi1EEES8_S8_EEENS6_IJNS7_ILi128EEENS7_ILi64EEENS7_ILi256EEEEEELi256ENS_10bfloat16_tEfNS_4arch4Sm90ELb0ELb1ELb1ELb0ELb1ELb0ELb0ELb1ELb1ELb1ELb1ELb0EEENS1_21CollectiveEpilogueFwdINS6_IJSA_SC_SB_EEES9_SE_SG_Li256ELb0ELb1ELb1ELb0EEENS1_19SingleTileSchedulerILb0ELb1ELb1ELi128EEEEEEEEEvNT_6ParamsE,"a",@progbits
	.sectionflags	@""
	.align	4
.nv.constant0._ZN7cutlass13device_kernelIN5flash11enable_sm90INS1_16FlashAttnFwdSm90INS1_25CollectiveMainloopFwdSm90ILi2EN4cute5tupleIJNS5_1CILi1EEES8_S8_EEENS6_IJNS7_ILi128EEENS7_ILi64EEENS7_ILi256EEEEEELi256ENS_10bfloat16_tEfNS_4arch4Sm90ELb0ELb1ELb1ELb0ELb1ELb0ELb0ELb1ELb1ELb1ELb1ELb0EEENS1_21CollectiveEpilogueFwdINS6_IJSA_SC_SB_EEES9_SE_SG_Li256ELb0ELb1ELb1ELb0EEENS1_19SingleTileSchedulerILb0ELb1ELb1ELi128EEEEEEEEEvNT_6ParamsE:
	.zero		3456


//--------------------- .nv.constant0._ZN7cutlass13device_kernelIN5flash11enable_sm90INS1_16FlashAttnFwdSm90INS1_25CollectiveMainloopFwdSm90ILi2EN4cute5tupleIJNS5_1CILi1EEES8_S8_EEENS6_IJNS7_ILi128EEENS7_ILi64EEENS7_ILi256EEEEEELi256ENS_10bfloat16_tEfNS_4arch4Sm90ELb0ELb1ELb1ELb1ELb1ELb0ELb0ELb1ELb1ELb1ELb1ELb0EEENS1_21CollectiveEpilogueFwdINS6_IJSA_SC_SB_EEES9_SE_SG_Li256ELb1ELb1ELb1ELb0EEENS1_36VarlenDynamicPersistentTileSchedulerILi128ELi64ELi256ELi128ELb1ELb1ELb1ELb1ELb0ELb1EEEEEEEEEvNT_6ParamsE --------------------------
	.section	.nv.constant0._ZN7cutlass13device_kernelIN5flash11enable_sm90INS1_16FlashAttnFwdSm90INS1_25CollectiveMainloopFwdSm90ILi2EN4cute5tupleIJNS5_1CILi1EEES8_S8_EEENS6_IJNS7_ILi128EEENS7_ILi64EEENS7_ILi256EEEEEELi256ENS_10bfloat16_tEfNS_4arch4Sm90ELb0ELb1ELb1ELb1ELb1ELb0ELb0ELb1ELb1ELb1ELb1ELb0EEENS1_21CollectiveEpilogueFwdINS6_IJSA_SC_SB_EEES9_SE_SG_Li256ELb1ELb1ELb1ELb0EEENS1_36VarlenDynamicPersistentTileSchedulerILi128ELi64ELi256ELi128ELb1ELb1ELb1ELb1ELb0ELb1EEEEEEEEEvNT_6ParamsE,"a",@progbits
	.sectionflags	@""
	.align	4
.nv.constant0._ZN7cutlass13device_kernelIN5flash11enable_sm90INS1_16FlashAttnFwdSm90INS1_25CollectiveMainloopFwdSm90ILi2EN4cute5tupleIJNS5_1CILi1EEES8_S8_EEENS6_IJNS7_ILi128EEENS7_ILi64EEENS7_ILi256EEEEEELi256ENS_10bfloat16_tEfNS_4arch4Sm90ELb0ELb1ELb1ELb1ELb1ELb0ELb0ELb1ELb1ELb1ELb1ELb0EEENS1_21CollectiveEpilogueFwdINS6_IJSA_SC_SB_EEES9_SE_SG_Li256ELb1ELb1ELb1ELb0EEENS1_36VarlenDynamicPersistentTileSchedulerILi128ELi64ELi256ELi128ELb1ELb1ELb1ELb1ELb0ELb1EEEEEEEEEvNT_6ParamsE:
	.zero		3584


//--------------------- .nv.constant0._ZN7cutlass13device_kernelIN5flash11enable_sm90INS1_16FlashAttnFwdSm90INS1_25CollectiveMainloopFwdSm90ILi2EN4cute5tupleIJNS5_1CILi1EEES8_S8_EEENS6_IJNS7_ILi128EEENS7_ILi64EEENS7_ILi256EEEEEELi256ENS_10bfloat16_tEfNS_4arch4Sm90ELb0ELb1ELb1ELb1ELb1ELb1ELb0ELb1ELb1ELb1ELb1ELb0EEENS1_21CollectiveEpilogueFwdINS6_IJSA_SC_SB_EEES9_SE_SG_Li256ELb1ELb1ELb1ELb0EEENS1_36VarlenDynamicPersistentTileSchedulerILi128ELi64ELi256ELi128ELb1ELb1ELb1ELb1ELb0ELb1EEEEEEEEEvNT_6ParamsE --------------------------
	.section	.nv.constant0._ZN7cutlass13device_kernelIN5flash11enable_sm90INS1_16FlashAttnFwdSm90INS1_25CollectiveMainloopFwdSm90ILi2EN4cute5tupleIJNS5_1CILi1EEES8_S8_EEENS6_IJNS7_ILi128EEENS7_ILi64EEENS7_ILi256EEEEEELi256ENS_10bfloat16_tEfNS_4arch4Sm90ELb0ELb1ELb1ELb1ELb1ELb1ELb0ELb1ELb1ELb1ELb1ELb0EEENS1_21CollectiveEpilogueFwdINS6_IJSA_SC_SB_EEES9_SE_SG_Li256ELb1ELb1ELb1ELb0EEENS1_36VarlenDynamicPersistentTileSchedulerILi128ELi64ELi256ELi128ELb1ELb1ELb1ELb1ELb0ELb1EEEEEEEEEvNT_6ParamsE,"a",@progbits
	.sectionflags	@""
	.align	4
.nv.constant0._ZN7cutlass13device_kernelIN5flash11enable_sm90INS1_16FlashAttnFwdSm90INS1_25CollectiveMainloopFwdSm90ILi2EN4cute5tupleIJNS5_1CILi1EEES8_S8_EEENS6_IJNS7_ILi128EEENS7_ILi64EEENS7_ILi256EEEEEELi256ENS_10bfloat16_tEfNS_4arch4Sm90ELb0ELb1ELb1ELb1ELb1ELb1ELb0ELb1ELb1ELb1ELb1ELb0EEENS1_21CollectiveEpilogueFwdINS6_IJSA_SC_SB_EEES9_SE_SG_Li256ELb1ELb1ELb1ELb0EEENS1_36VarlenDynamicPersistentTileSchedulerILi128ELi64ELi256ELi128ELb1ELb1ELb1ELb1ELb0ELb1EEEEEEEEEvNT_6ParamsE:
	.zero		3584


//--------------------- .nv.constant0._ZN7cutlass13device_kernelIN5flash11enable_sm90INS1_16FlashAttnFwdSm90INS1_25CollectiveMainloopFwdSm90ILi2EN4cute5tupleIJNS5_1CILi1EEES8_S8_EEENS6_IJNS7_ILi128EEENS7_ILi80EEENS7_ILi256EEEEEELi256ENS_10bfloat16_tEfNS_4arch4Sm90ELb1ELb0ELb1ELb0ELb1ELb0ELb0ELb1ELb1ELb1ELb1ELb0EEENS1_21CollectiveEpilogueFwdINS6_IJSA_SC_SB_EEES9_SE_SG_Li256ELb0ELb1ELb1ELb0EEENS1_19SingleTileSchedulerILb0ELb1ELb1ELi128EEEEEEEEEvNT_6ParamsE --------------------------
	.section	.nv.constant0._ZN7cutlass13device_kernelIN5flash11enable_sm90INS1_16FlashAttnFwdSm90INS1_25CollectiveMainloopFwdSm90ILi2EN4cute5tupleIJNS5_1CILi1EEES8_S8_EEENS6_IJNS7_ILi128EEENS7_ILi80EEENS7_ILi256EEEEEELi256ENS_10bfloat16_tEfNS_4arch4Sm90ELb1ELb0ELb1ELb0ELb1ELb0ELb0ELb1ELb1ELb1ELb1ELb0EEENS1_21CollectiveEpilogueFwdINS6_IJSA_SC_SB_EEES9_SE_SG_Li256ELb0ELb1ELb1ELb0EEENS1_19SingleTileSchedulerILb0ELb1ELb1ELi128EEEEEEEEEvNT_6ParamsE,"a",@progbits
	.sectionflags	@""
	.align	4
.nv.constant0._ZN7cutlass13device_kernelIN5flash11enable_sm90INS1_16FlashAttnFwdSm90INS1_25CollectiveMainloopFwdSm90ILi2EN4cute5tupleIJNS5_1CILi1EEES8_S8_EEENS6_IJNS7_ILi128EEENS7_ILi80EEENS7_ILi256EEEEEELi256ENS_10bfloat16_tEfNS_4arch4Sm90ELb1ELb0ELb1ELb0ELb1ELb0ELb0ELb1ELb1ELb1ELb1ELb0EEENS1_21CollectiveEpilogueFwdINS6_IJSA_SC_SB_EEES9_SE_SG_Li256ELb0ELb1ELb1ELb0EEENS1_19SingleTileSchedulerILb0ELb1ELb1ELi128EEEEEEEEEvNT_6ParamsE:
	.zero		3456


//--------------------- .nv.constant0._ZN7cutlass13device_kernelIN5flash11enable_sm90INS1_16FlashAttnFwdSm90INS1_25CollectiveMainloopFwdSm90ILi2EN4cute5tupleIJNS5_1CILi1EEES8_S8_EEENS6_IJNS7_ILi128EEENS7_ILi80EEENS7_ILi256EEEEEELi256ENS_10bfloat16_tEfNS_4arch4Sm90ELb1ELb0ELb1ELb1ELb1ELb0ELb0ELb1ELb1ELb1ELb1ELb0EEENS1_21CollectiveEpilogueFwdINS6_IJSA_SC_SB_EEES9_SE_SG_Li256ELb1ELb1ELb1ELb0EEENS1_36VarlenDynamicPersistentTileSchedulerILi128ELi80ELi256ELi128ELb1ELb1ELb1ELb1ELb1ELb1EEEEEEEEEvNT_6ParamsE --------------------------
	.section	.nv.constant0._ZN7cutlass13device_kernelIN5flash11enable_sm90INS1_16FlashAttnFwdSm90INS1_25CollectiveMainloopFwdSm90ILi2EN4cute5tupleIJNS5_1CILi1EEES8_S8_EEENS6_IJNS7_ILi128EEENS7_ILi80EEENS7_ILi256EEEEEELi256ENS_10bfloat16_tEfNS_4arch4Sm90ELb1ELb0ELb1ELb1ELb1ELb0ELb0ELb1ELb1ELb1ELb1ELb0EEENS1_21CollectiveEpilogueFwdINS6_IJSA_SC_SB_EEES9_SE_SG_Li256ELb1ELb1ELb1ELb0EEENS1_36VarlenDynamicPersistentTileSchedulerILi128ELi80ELi256ELi128ELb1ELb1ELb1ELb1ELb1ELb1EEEEEEEEEvNT_6ParamsE,"a",@progbits
	.sectionflags	@""
	.align	4
.nv.constant0._ZN7cutlass13device_kernelIN5flash11enable_sm90INS1_16FlashAttnFwdSm90INS1_25CollectiveMainloopFwdSm90ILi2EN4cute5tupleIJNS5_1CILi1EEES8_S8_EEENS6_IJNS7_ILi128EEENS7_ILi80EEENS7_ILi256EEEEEELi256ENS_10bfloat16_tEfNS_4arch4Sm90ELb1ELb0ELb1ELb1ELb1ELb0ELb0ELb1ELb1ELb1ELb1ELb0EEENS1_21CollectiveEpilogueFwdINS6_IJSA_SC_SB_EEES9_SE_SG_Li256ELb1ELb1ELb1ELb0EEENS1_36VarlenDynamicPersistentTileSchedulerILi128ELi80ELi256ELi128ELb1ELb1ELb1ELb1ELb1ELb1EEEEEEEEEvNT_6ParamsE:
	.zero		3584


//--------------------- .nv.constant0._ZN7cutlass13device_kernelIN5flash11enable_sm90INS1_16FlashAttnFwdSm90INS1_25CollectiveMainloopFwdSm90ILi2EN4cute5tupleIJNS5_1CILi1EEES8_S8_EEENS6_IJNS7_ILi128EEENS7_ILi80EEENS7_ILi256EEEEEELi256ENS_10bfloat16_tEfNS_4arch4Sm90ELb1ELb0ELb1ELb1ELb1ELb1ELb0ELb1ELb1ELb1ELb1ELb0EEENS1_21CollectiveEpilogueFwdINS6_IJSA_SC_SB_EEES9_SE_SG_Li256ELb1ELb1ELb1ELb0EEENS1_36VarlenDynamicPersistentTileSchedulerILi128ELi80ELi256ELi128ELb1ELb1ELb1ELb1ELb1ELb1EEEEEEEEEvNT_6ParamsE --------------------------
	.section	.nv.constant0._ZN7cutlass13device_kernelIN5flash11enable_sm90INS1_16FlashAttnFwdSm90INS1_25CollectiveMainloopFwdSm90ILi2EN4cute5tupleIJNS5_1CILi1EEES8_S8_EEENS6_IJNS7_ILi128EEENS7_ILi80EEENS7_ILi256EEEEEELi256ENS_10bfloat16_tEfNS_4arch4Sm90ELb1ELb0ELb1ELb1ELb1ELb1ELb0ELb1ELb1ELb1ELb1ELb0EEENS1_21CollectiveEpilogueFwdINS6_IJSA_SC_SB_EEES9_SE_SG_Li256ELb1ELb1ELb1ELb0EEENS1_36VarlenDynamicPersistentTileSchedulerILi128ELi80ELi256ELi128ELb1ELb1ELb1ELb1ELb1ELb1EEEEEEEEEvNT_6ParamsE,"a",@progbits
	.sectionflags	@""
	.align	4
.nv.constant0._ZN7cutlass13device_kernelIN5flash11enable_sm90INS1_16FlashAttnFwdSm90INS1_25CollectiveMainloopFwdSm90ILi2EN4cute5tupleIJNS5_1CILi1EEES8_S8_EEENS6_IJNS7_ILi128EEENS7_ILi80EEENS7_ILi256EEEEEELi256ENS_10bfloat16_tEfNS_4arch4Sm90ELb1ELb0ELb1ELb1ELb1ELb1ELb0ELb1ELb1ELb1ELb1ELb0EEENS1_21CollectiveEpilogueFwdINS6_IJSA_SC_SB_EEES9_SE_SG_Li256ELb1ELb1ELb1ELb0EEENS1_36VarlenDynamicPersistentTileSchedulerILi128ELi80ELi256ELi128ELb1ELb1ELb1ELb1ELb1ELb1EEEEEEEEEvNT_6ParamsE:
	.zero		3584


//--------------------- SYMBOLS --------------------------

	.type		.nv.reservedSmem.offset0,@object
	.size		.nv.reservedSmem.offset0,0x4
